	.target	sm_100a

	.elftype	@"ET_EXEC"


//--------------------- .note.nv.tkinfo           --------------------------
	.section	.note.nv.tkinfo,"",@"SHT_NOTE"
	.sectionflags	@"SHF_NOTE_NV_TKINFO"
	.tkinfo
        /*0018*/ 	.word	0x00000002
        /*0030*/ 	.string	""
        /*0030*/ 	.string	"ptxas"
        /*0030*/ 	.string	"Cuda compilation tools, release 13.0, V13.0.88"
        /*0030*/ 	.string	"Build cuda_13.0.r13.0/compiler.36424714_0"
        /*0030*/ 	.string	"-arch sm_100a -m 64 "



//--------------------- .note.nv.cuinfo           --------------------------
	.section	.note.nv.cuinfo,"",@"SHT_NOTE"
	.sectionflags	@"SHF_NOTE_NV_CUINFO"
        /*0018*/ 	.short	0x0002
        /*001a*/ 	.short	0x0064
        /*001c*/ 	.short	0x0082
	.zero		2


//--------------------- .nv.info                  --------------------------
	.section	.nv.info,"",@"SHT_CUDA_INFO"
	.align	4


	//----- nvinfo : EIATTR_REGCOUNT
	.align		4
        /*0000*/ 	.byte	0x04, 0x2f
        /*0002*/ 	.short	(.L_19 - .L_18)
	.align		4
.L_18:
        /*0004*/ 	.word	index@(_ZN7cutlass13device_kernelINS_4gemm6kernel13GemmUniversalIN4cute5tupleIJiiiiEEENS1_10collective13CollectiveMmaINS1_35MainloopSm100TmaUmmaWarpSpecializedILi17ELi2ELi4ENS5_IJNS4_1CILi1EEESB_SB_EEEEENS5_IJNSA_ILi128EEENSA_ILi64EEESF_EEENS_12float_e5m2_tENS5_IJlSB_lEEESH_SI_NS4_8TiledMMAINS4_8MMA_AtomIJNS4_10MMA_TraitsINS4_19SM100_MMA_F8F6F4_SSEJSH_SH_fSE_SF_NS4_17integral_constantINS4_4UMMA5MajorELSP_0EEESQ_NSN_INSO_7ScaleInELSR_0EEESS_EEEEEENS4_6LayoutISC_NS5_IJNSA_ILi0EEESW_SW_EEEEENS5_IJNS4_10UnderscoreESZ_SZ_EEEEENS4_13SM90_TMA_LOADENS4_14ComposedLayoutINS4_7SwizzleILi2ELi4ELi3EEENS4_18smem_ptr_flag_bitsILi8EEENSV_INS5_IJNSA_ILi8EEESF_EEENS5_IJSF_SB_EEEEEEEvNS4_8identityES12_S1C_vS1D_EENS_8epilogue10collective18CollectiveEpilogueINS1F_23Sm100TmaWarpSpecializedILi1ELi1ELi64ELb0ELb0EEEJSG_NS5_IJNSV_ISE_SB_EENSV_ISF_SB_EEEEESH_SI_SH_SI_NS1F_6fusion15FusionCallbacksIS1J_NS1N_17LinearCombinationISH_fSH_fLNS_15FloatRoundStyleE2EEESG_S1M_JEEENS4_5SM1004TMEM4LOAD26SM100_TMEM_LOAD_32dp32b64xES12_S1C_NS4_39AutoVectorizingCopyWithAssumedAlignmentILi128EEENS4_14SM90_TMA_STOREES1C_S1Y_S1Y_EEEvvEEEEvNT_6ParamsE)
        /*0008*/ 	.word	0x000000c2


	//----- nvinfo : EIATTR_FRAME_SIZE
	.align		4
.L_19:
        /*000c*/ 	.byte	0x04, 0x11
        /*000e*/ 	.short	(.L_21 - .L_20)
	.align		4
.L_20:
        /*0010*/ 	.word	index@($__internal_2_$__cuda_sm10x_tcgen05_guardrail_trap_unallocated_columns_being_dealloced)
        /*0014*/ 	.word	0x00000000


	//----- nvinfo : EIATTR_FRAME_SIZE
	.align		4
.L_21:
        /*0018*/ 	.byte	0x04, 0x11
        /*001a*/ 	.short	(.L_23 - .L_22)
	.align		4
.L_22:
        /*001c*/ 	.word	index@($__internal_1_$__cuda_sm10x_tcgen05_guardrail_trap_phase_invalid_during_alloc)
        /*0020*/ 	.word	0x00000000


	//----- nvinfo : EIATTR_FRAME_SIZE
	.align		4
.L_23:
        /*0024*/ 	.byte	0x04, 0x11
        /*0026*/ 	.short	(.L_25 - .L_24)
	.align		4
.L_24:
        /*0028*/ 	.word	index@($__internal_0_$__cuda_sm10x_tcgen05_guardrail_trap_col_being_dealloced_not_returned_by_alloc)
        /*002c*/ 	.word	0x00000000


	//----- nvinfo : EIATTR_FRAME_SIZE
	.align		4
.L_25:
        /*0030*/ 	.byte	0x04, 0x11
        /*0032*/ 	.short	(.L_27 - .L_26)
	.align		4
.L_26:
        /*0034*/ 	.word	index@(_ZN7cutlass13device_kernelINS_4gemm6kernel13GemmUniversalIN4cute5tupleIJiiiiEEENS1_10collective13CollectiveMmaINS1_35MainloopSm100TmaUmmaWarpSpecializedILi17ELi2ELi4ENS5_IJNS4_1CILi1EEESB_SB_EEEEENS5_IJNSA_ILi128EEENSA_ILi64EEESF_EEENS_12float_e5m2_tENS5_IJlSB_lEEESH_SI_NS4_8TiledMMAINS4_8MMA_AtomIJNS4_10MMA_TraitsINS4_19SM100_MMA_F8F6F4_SSEJSH_SH_fSE_SF_NS4_17integral_constantINS4_4UMMA5MajorELSP_0EEESQ_NSN_INSO_7ScaleInELSR_0EEESS_EEEEEENS4_6LayoutISC_NS5_IJNSA_ILi0EEESW_SW_EEEEENS5_IJNS4_10UnderscoreESZ_SZ_EEEEENS4_13SM90_TMA_LOADENS4_14ComposedLayoutINS4_7SwizzleILi2ELi4ELi3EEENS4_18smem_ptr_flag_bitsILi8EEENSV_INS5_IJNSA_ILi8EEESF_EEENS5_IJSF_SB_EEEEEEEvNS4_8identityES12_S1C_vS1D_EENS_8epilogue10collective18CollectiveEpilogueINS1F_23Sm100TmaWarpSpecializedILi1ELi1ELi64ELb0ELb0EEEJSG_NS5_IJNSV_ISE_SB_EENSV_ISF_SB_EEEEESH_SI_SH_SI_NS1F_6fusion15FusionCallbacksIS1J_NS1N_17LinearCombinationISH_fSH_fLNS_15FloatRoundStyleE2EEESG_S1M_JEEENS4_5SM1004TMEM4LOAD26SM100_TMEM_LOAD_32dp32b64xES12_S1C_NS4_39AutoVectorizingCopyWithAssumedAlignmentILi128EEENS4_14SM90_TMA_STOREES1C_S1Y_S1Y_EEEvvEEEEvNT_6ParamsE)
        /*0038*/ 	.word	0x00000000


	//----- nvinfo : EIATTR_MIN_STACK_SIZE
	.align		4
.L_27:
        /*003c*/ 	.byte	0x04, 0x12
        /*003e*/ 	.short	(.L_29 - .L_28)
	.align		4
.L_28:
        /*0040*/ 	.word	index@(_ZN7cutlass13device_kernelINS_4gemm6kernel13GemmUniversalIN4cute5tupleIJiiiiEEENS1_10collective13CollectiveMmaINS1_35MainloopSm100TmaUmmaWarpSpecializedILi17ELi2ELi4ENS5_IJNS4_1CILi1EEESB_SB_EEEEENS5_IJNSA_ILi128EEENSA_ILi64EEESF_EEENS_12float_e5m2_tENS5_IJlSB_lEEESH_SI_NS4_8TiledMMAINS4_8MMA_AtomIJNS4_10MMA_TraitsINS4_19SM100_MMA_F8F6F4_SSEJSH_SH_fSE_SF_NS4_17integral_constantINS4_4UMMA5MajorELSP_0EEESQ_NSN_INSO_7ScaleInELSR_0EEESS_EEEEEENS4_6LayoutISC_NS5_IJNSA_ILi0EEESW_SW_EEEEENS5_IJNS4_10UnderscoreESZ_SZ_EEEEENS4_13SM90_TMA_LOADENS4_14ComposedLayoutINS4_7SwizzleILi2ELi4ELi3EEENS4_18smem_ptr_flag_bitsILi8EEENSV_INS5_IJNSA_ILi8EEESF_EEENS5_IJSF_SB_EEEEEEEvNS4_8identityES12_S1C_vS1D_EENS_8epilogue10collective18CollectiveEpilogueINS1F_23Sm100TmaWarpSpecializedILi1ELi1ELi64ELb0ELb0EEEJSG_NS5_IJNSV_ISE_SB_EENSV_ISF_SB_EEEEESH_SI_SH_SI_NS1F_6fusion15FusionCallbacksIS1J_NS1N_17LinearCombinationISH_fSH_fLNS_15FloatRoundStyleE2EEESG_S1M_JEEENS4_5SM1004TMEM4LOAD26SM100_TMEM_LOAD_32dp32b64xES12_S1C_NS4_39AutoVectorizingCopyWithAssumedAlignmentILi128EEENS4_14SM90_TMA_STOREES1C_S1Y_S1Y_EEEvvEEEEvNT_6ParamsE)
        /*0044*/ 	.word	0x00000000
.L_29:


//--------------------- .nv.compat                --------------------------
	.section	.nv.compat,"",@"SHT_CUDA_COMPAT_INFO"
	.align	4
        /*0000*/ 	.byte	0x02, 0x09, 0x01, 0x00, 0x02, 0x02, 0x02, 0x00, 0x02, 0x05, 0x05, 0x00, 0x03, 0x07, 0x01, 0x01
        /*0010*/ 	.byte	0x02, 0x03, 0x01, 0x00, 0x02, 0x06, 0x01, 0x00, 0x04, 0x0b, 0x08, 0x00, 0x09, 0x00, 0x00, 0x00
        /*0020*/ 	.byte	0x00, 0x00, 0x00, 0x00


//--------------------- .nv.info._ZN7cutlass13device_kernelINS_4gemm6kernel13GemmUniversalIN4cute5tupleIJiiiiEEENS1_10collective13CollectiveMmaINS1_35MainloopSm100TmaUmmaWarpSpecializedILi17ELi2ELi4ENS5_IJNS4_1CILi1EEESB_SB_EEEEENS5_IJNSA_ILi128EEENSA_ILi64EEESF_EEENS_12float_e5m2_tENS5_IJlSB_lEEESH_SI_NS4_8TiledMMAINS4_8MMA_AtomIJNS4_10MMA_TraitsINS4_19SM100_MMA_F8F6F4_SSEJSH_SH_fSE_SF_NS4_17integral_constantINS4_4UMMA5MajorELSP_0EEESQ_NSN_INSO_7ScaleInELSR_0EEESS_EEEEEENS4_6LayoutISC_NS5_IJNSA_ILi0EEESW_SW_EEEEENS5_IJNS4_10UnderscoreESZ_SZ_EEEEENS4_13SM90_TMA_LOADENS4_14ComposedLayoutINS4_7SwizzleILi2ELi4ELi3EEENS4_18smem_ptr_flag_bitsILi8EEENSV_INS5_IJNSA_ILi8EEESF_EEENS5_IJSF_SB_EEEEEEEvNS4_8identityES12_S1C_vS1D_EENS_8epilogue10collective18CollectiveEpilogueINS1F_23Sm100TmaWarpSpecializedILi1ELi1ELi64ELb0ELb0EEEJSG_NS5_IJNSV_ISE_SB_EENSV_ISF_SB_EEEEESH_SI_SH_SI_NS1F_6fusion15FusionCallbacksIS1J_NS1N_17LinearCombinationISH_fSH_fLNS_15FloatRoundStyleE2EEESG_S1M_JEEENS4_5SM1004TMEM4LOAD26SM100_TMEM_LOAD_32dp32b64xES12_S1C_NS4_39AutoVectorizingCopyWithAssumedAlignmentILi128EEENS4_14SM90_TMA_STOREES1C_S1Y_S1Y_EEEvvEEEEvNT_6ParamsE --------------------------
	.section	.nv.info._ZN7cutlass13device_kernelINS_4gemm6kernel13GemmUniversalIN4cute5tupleIJiiiiEEENS1_10collective13CollectiveMmaINS1_35MainloopSm100TmaUmmaWarpSpecializedILi17ELi2ELi4ENS5_IJNS4_1CILi1EEESB_SB_EEEEENS5_IJNSA_ILi128EEENSA_ILi64EEESF_EEENS_12float_e5m2_tENS5_IJlSB_lEEESH_SI_NS4_8TiledMMAINS4_8MMA_AtomIJNS4_10MMA_TraitsINS4_19SM100_MMA_F8F6F4_SSEJSH_SH_fSE_SF_NS4_17integral_constantINS4_4UMMA5MajorELSP_0EEESQ_NSN_INSO_7ScaleInELSR_0EEESS_EEEEEENS4_6LayoutISC_NS5_IJNSA_ILi0EEESW_SW_EEEEENS5_IJNS4_10UnderscoreESZ_SZ_EEEEENS4_13SM90_TMA_LOADENS4_14ComposedLayoutINS4_7SwizzleILi2ELi4ELi3EEENS4_18smem_ptr_flag_bitsILi8EEENSV_INS5_IJNSA_ILi8EEESF_EEENS5_IJSF_SB_EEEEEEEvNS4_8identityES12_S1C_vS1D_EENS_8epilogue10collective18CollectiveEpilogueINS1F_23Sm100TmaWarpSpecializedILi1ELi1ELi64ELb0ELb0EEEJSG_NS5_IJNSV_ISE_SB_EENSV_ISF_SB_EEEEESH_SI_SH_SI_NS1F_6fusion15FusionCallbacksIS1J_NS1N_17LinearCombinationISH_fSH_fLNS_15FloatRoundStyleE2EEESG_S1M_JEEENS4_5SM1004TMEM4LOAD26SM100_TMEM_LOAD_32dp32b64xES12_S1C_NS4_39AutoVectorizingCopyWithAssumedAlignmentILi128EEENS4_14SM90_TMA_STOREES1C_S1Y_S1Y_EEEvvEEEEvNT_6ParamsE,"",@"SHT_CUDA_INFO"
	.sectionflags	@""
	.align	4


	//----- nvinfo : EIATTR_CUDA_API_VERSION
	.align		4
        /*0000*/ 	.byte	0x04, 0x37
        /*0002*/ 	.short	(.L_31 - .L_30)
.L_30:
        /*0004*/ 	.word	0x00000082


	//----- nvinfo : EIATTR_KPARAM_INFO
	.align		4
.L_31:
        /*0008*/ 	.byte	0x04, 0x17
        /*000a*/ 	.short	(.L_33 - .L_32)
.L_32:
        /*000c*/ 	.word	0x00000000
        /*0010*/ 	.short	0x0000
        /*0012*/ 	.short	0x0000
        /*0014*/ 	.byte	0x00, 0xf0, 0x01, 0x20


	//----- nvinfo : EIATTR_AT_ENTRY_FRAGMENTS
	.align		4
.L_33:
        /*0018*/ 	.byte	0x04, 0x4f
        /*001a*/ 	.short	(.L_35 - .L_34)


	//   ....[0]....
.L_34:
        /*001c*/ 	.word	0x00000006


	//----- nvinfo : EIATTR_RESERVED_SMEM_USED
	.align		4
.L_35:
        /*0020*/ 	.byte	0x01, 0x41
	.zero		2


	//----- nvinfo : EIATTR_SPARSE_MMA_MASK
	.align		4
        /*0024*/ 	.byte	0x03, 0x50
        /*0026*/ 	.short	0x0000


	//----- nvinfo : EIATTR_TCGEN05_1CTA_USED
	.align		4
        /*0028*/ 	.byte	0x01, 0x51
	.zero		2


	//----- nvinfo : EIATTR_MAXREG_COUNT
	.align		4
        /*002c*/ 	.byte	0x03, 0x1b
        /*002e*/ 	.short	0x00ff


	//----- nvinfo : EIATTR_NUM_BARRIERS
	.align		4
        /*0030*/ 	.byte	0x02, 0x4c
        /*0032*/ 	.byte	0x07
	.zero		1


	//----- nvinfo : EIATTR_EXTERNS
	.align		4
        /*0034*/ 	.byte	0x04, 0x0f
        /*0036*/ 	.short	(.L_37 - .L_36)


	//   ....[0]....
	.align		4
.L_36:
        /*0038*/ 	.word	index@(__assertfail)


	//----- nvinfo : EIATTR_MERCURY_ISA_VERSION
	.align		4
.L_37:
        /*003c*/ 	.byte	0x03, 0x5f
        /*003e*/ 	.short	0x0101


	//----- nvinfo : EIATTR_INT_WARP_WIDE_INSTR_OFFSETS
	.align		4
        /*0040*/ 	.byte	0x04, 0x31
        /*0042*/ 	.short	(.L_39 - .L_38)


	//   ....[0]....
.L_38:
        /*0044*/ 	.word	0x00001f50


	//   ....[1]....
        /*0048*/ 	.word	0x00004010


	//   ....[2]....
        /*004c*/ 	.word	0x00004030


	//   ....[3]....
        /*0050*/ 	.word	0x00004060


	//   ....[4]....
        /*0054*/ 	.word	0x00004a70


	//   ....[5]....
        /*0058*/ 	.word	0x00004b60


	//----- nvinfo : EIATTR_COOP_GROUP_MASK_REGIDS
	.align		4
.L_39:
        /*005c*/ 	.byte	0x04, 0x29
        /*005e*/ 	.short	(.L_41 - .L_40)


	//   ....[0]....
.L_40:
        /*0060*/ 	.word	0xffffffff


	//   ....[1]....
        /*0064*/ 	.word	0xffffffff


	//   ....[2]....
        /*0068*/ 	.word	0xffffffff


	//   ....[3]....
        /*006c*/ 	.word	0xffffffff


	//   ....[4]....
        /*0070*/ 	.word	0xffffffff


	//   ....[5]....
        /*0074*/ 	.word	0xffffffff


	//   ....[6]....
        /*0078*/ 	.word	0xffffffff


	//   ....[7]....
        /*007c*/ 	.word	0xffffffff


	//   ....[8]....
        /*0080*/ 	.word	0xffffffff


	//   ....[9]....
        /*0084*/ 	.word	0xffffffff


	//   ....[10]....
        /*0088*/ 	.word	0xffffffff


	//   ....[11]....
        /*008c*/ 	.word	0xffffffff


	//   ....[12]....
        /*0090*/ 	.word	0xffffffff


	//----- nvinfo : EIATTR_COOP_GROUP_INSTR_OFFSETS
	.align		4
.L_41:
        /*0094*/ 	.byte	0x04, 0x28
        /*0096*/ 	.short	(.L_43 - .L_42)


	//   ....[0]....
.L_42:
        /*0098*/ 	.word	0x00000090


	//   ....[1]....
        /*009c*/ 	.word	0x000004d0


	//   ....[2]....
        /*00a0*/ 	.word	0x00000810


	//   ....[3]....
        /*00a4*/ 	.word	0x00000950


	//   ....[4]....
        /*00a8*/ 	.word	0x00000a50


	//   ....[5]....
        /*00ac*/ 	.word	0x00000bc0


	//   ....[6]....
        /*00b0*/ 	.word	0x00000d60


	//   ....[7]....
        /*00b4*/ 	.word	0x00001e30


	//   ....[8]....
        /*00b8*/ 	.word	0x00003360


	//   ....[9]....
        /*00bc*/ 	.word	0x00003570


	//   ....[10]....
        /*00c0*/ 	.word	0x000035a0


	//   ....[11]....
        /*00c4*/ 	.word	0x00003ef0


	//   ....[12]....
        /*00c8*/ 	.word	0x00004120


	//----- nvinfo : EIATTR_VRC_CTA_INIT_COUNT
	.align		4
.L_43:
        /*00cc*/ 	.byte	0x02, 0x4a
        /*00ce*/ 	.byte	0x80
	.zero		1


	//----- nvinfo : EIATTR_SYSCALL_OFFSETS
	.align		4
        /*00d0*/ 	.byte	0x04, 0x46
        /*00d2*/ 	.short	(.L_45 - .L_44)


	//   ....[0]....
.L_44:
        /*00d4*/ 	.word	0x00005550


	//   ....[1]....
        /*00d8*/ 	.word	0x00005690


	//   ....[2]....
        /*00dc*/ 	.word	0x00005e30


	//----- nvinfo : EIATTR_MBARRIER_INSTR_OFFSETS
	.align		4
.L_45:
        /*00e0*/ 	.byte	0x04, 0x39
        /*00e2*/ 	.short	(.L_47 - .L_46)


	//   ....[0]....
.L_46:
        /*00e4*/ 	.word	0x000005d0
        /*00e8*/ 	.word	0x000000ff
        /*00ec*/ 	.word	0x00000000
        /*00f0*/ 	.short	0x0100
        /*00f2*/ 	.byte	0x05
	.zero		1


	//   ....[1]....
        /*00f4*/ 	.word	0x000005e0
        /*00f8*/ 	.word	0x000000ff
        /*00fc*/ 	.word	0x00000088
        /*0100*/ 	.short	0x0100
        /*0102*/ 	.byte	0x05
	.zero		1


	//   ....[2]....
        /*0104*/ 	.word	0x000005f0
        /*0108*/ 	.word	0x000000ff
        /*010c*/ 	.word	0x00000008
        /*0110*/ 	.short	0x0100
        /*0112*/ 	.byte	0x05
	.zero		1


	//   ....[3]....
        /*0114*/ 	.word	0x00000600
        /*0118*/ 	.word	0x000000ff
        /*011c*/ 	.word	0x00000090
        /*0120*/ 	.short	0x0100
        /*0122*/ 	.byte	0x05
	.zero		1


	//   ....[4]....
        /*0124*/ 	.word	0x00000610
        /*0128*/ 	.word	0x000000ff
        /*012c*/ 	.word	0x00000010
        /*0130*/ 	.short	0x0100
        /*0132*/ 	.byte	0x05
	.zero		1


	//   ....[5]....
        /*0134*/ 	.word	0x00000620
        /*0138*/ 	.word	0x000000ff
        /*013c*/ 	.word	0x00000098
        /*0140*/ 	.short	0x0100
        /*0142*/ 	.byte	0x05
	.zero		1


	//   ....[6]....
        /*0144*/ 	.word	0x00000630
        /*0148*/ 	.word	0x000000ff
        /*014c*/ 	.word	0x00000018
        /*0150*/ 	.short	0x0100
        /*0152*/ 	.byte	0x05
	.zero		1


	//   ....[7]....
        /*0154*/ 	.word	0x00000640
        /*0158*/ 	.word	0x000000ff
        /*015c*/ 	.word	0x000000a0
        /*0160*/ 	.short	0x0100
        /*0162*/ 	.byte	0x05
	.zero		1


	//   ....[8]....
        /*0164*/ 	.word	0x00000650
        /*0168*/ 	.word	0x000000ff
        /*016c*/ 	.word	0x00000020
        /*0170*/ 	.short	0x0100
        /*0172*/ 	.byte	0x05
	.zero		1


	//   ....[9]....
        /*0174*/ 	.word	0x00000660
        /*0178*/ 	.word	0x000000ff
        /*017c*/ 	.word	0x000000a8
        /*0180*/ 	.short	0x0100
        /*0182*/ 	.byte	0x05
	.zero		1


	//   ....[10]....
        /*0184*/ 	.word	0x00000670
        /*0188*/ 	.word	0x000000ff
        /*018c*/ 	.word	0x00000028
        /*0190*/ 	.short	0x0100
        /*0192*/ 	.byte	0x05
	.zero		1


	//   ....[11]....
        /*0194*/ 	.word	0x00000680
        /*0198*/ 	.word	0x000000ff
        /*019c*/ 	.word	0x000000b0
        /*01a0*/ 	.short	0x0100
        /*01a2*/ 	.byte	0x05
	.zero		1


	//   ....[12]....
        /*01a4*/ 	.word	0x00000690
        /*01a8*/ 	.word	0x000000ff
        /*01ac*/ 	.word	0x00000030
        /*01b0*/ 	.short	0x0100
        /*01b2*/ 	.byte	0x05
	.zero		1


	//   ....[13]....
        /*01b4*/ 	.word	0x000006a0
        /*01b8*/ 	.word	0x000000ff
        /*01bc*/ 	.word	0x000000b8
        /*01c0*/ 	.short	0x0100
        /*01c2*/ 	.byte	0x05
	.zero		1


	//   ....[14]....
        /*01c4*/ 	.word	0x000006b0
        /*01c8*/ 	.word	0x000000ff
        /*01cc*/ 	.word	0x00000038
        /*01d0*/ 	.short	0x0100
        /*01d2*/ 	.byte	0x05
	.zero		1


	//   ....[15]....
        /*01d4*/ 	.word	0x000006c0
        /*01d8*/ 	.word	0x000000ff
        /*01dc*/ 	.word	0x000000c0
        /*01e0*/ 	.short	0x0100
        /*01e2*/ 	.byte	0x05
	.zero		1


	//   ....[16]....
        /*01e4*/ 	.word	0x000006d0
        /*01e8*/ 	.word	0x000000ff
        /*01ec*/ 	.word	0x00000040
        /*01f0*/ 	.short	0x0100
        /*01f2*/ 	.byte	0x05
	.zero		1


	//   ....[17]....
        /*01f4*/ 	.word	0x000006e0
        /*01f8*/ 	.word	0x000000ff
        /*01fc*/ 	.word	0x000000c8
        /*0200*/ 	.short	0x0100
        /*0202*/ 	.byte	0x05
	.zero		1


	//   ....[18]....
        /*0204*/ 	.word	0x000006f0
        /*0208*/ 	.word	0x000000ff
        /*020c*/ 	.word	0x00000048
        /*0210*/ 	.short	0x0100
        /*0212*/ 	.byte	0x05
	.zero		1


	//   ....[19]....
        /*0214*/ 	.word	0x00000700
        /*0218*/ 	.word	0x000000ff
        /*021c*/ 	.word	0x000000d0
        /*0220*/ 	.short	0x0100
        /*0222*/ 	.byte	0x05
	.zero		1


	//   ....[20]....
        /*0224*/ 	.word	0x00000710
        /*0228*/ 	.word	0x000000ff
        /*022c*/ 	.word	0x00000050
        /*0230*/ 	.short	0x0100
        /*0232*/ 	.byte	0x05
	.zero		1


	//   ....[21]....
        /*0234*/ 	.word	0x00000720
        /*0238*/ 	.word	0x000000ff
        /*023c*/ 	.word	0x000000d8
        /*0240*/ 	.short	0x0100
        /*0242*/ 	.byte	0x05
	.zero		1


	//   ....[22]....
        /*0244*/ 	.word	0x00000730
        /*0248*/ 	.word	0x000000ff
        /*024c*/ 	.word	0x00000058
        /*0250*/ 	.short	0x0100
        /*0252*/ 	.byte	0x05
	.zero		1


	//   ....[23]....
        /*0254*/ 	.word	0x00000740
        /*0258*/ 	.word	0x000000ff
        /*025c*/ 	.word	0x000000e0
        /*0260*/ 	.short	0x0100
        /*0262*/ 	.byte	0x05
	.zero		1


	//   ....[24]....
        /*0264*/ 	.word	0x00000750
        /*0268*/ 	.word	0x000000ff
        /*026c*/ 	.word	0x00000060
        /*0270*/ 	.short	0x0100
        /*0272*/ 	.byte	0x05
	.zero		1


	//   ....[25]....
        /*0274*/ 	.word	0x00000760
        /*0278*/ 	.word	0x000000ff
        /*027c*/ 	.word	0x000000e8
        /*0280*/ 	.short	0x0100
        /*0282*/ 	.byte	0x05
	.zero		1


	//   ....[26]....
        /*0284*/ 	.word	0x00000770
        /*0288*/ 	.word	0x000000ff
        /*028c*/ 	.word	0x00000068
        /*0290*/ 	.short	0x0100
        /*0292*/ 	.byte	0x05
	.zero		1


	//   ....[27]....
        /*0294*/ 	.word	0x00000780
        /*0298*/ 	.word	0x000000ff
        /*029c*/ 	.word	0x000000f0
        /*02a0*/ 	.short	0x0100
        /*02a2*/ 	.byte	0x05
	.zero		1


	//   ....[28]....
        /*02a4*/ 	.word	0x00000790
        /*02a8*/ 	.word	0x000000ff
        /*02ac*/ 	.word	0x00000070
        /*02b0*/ 	.short	0x0100
        /*02b2*/ 	.byte	0x05
	.zero		1


	//   ....[29]....
        /*02b4*/ 	.word	0x000007a0
        /*02b8*/ 	.word	0x000000ff
        /*02bc*/ 	.word	0x000000f8
        /*02c0*/ 	.short	0x0100
        /*02c2*/ 	.byte	0x05
	.zero		1


	//   ....[30]....
        /*02c4*/ 	.word	0x000007b0
        /*02c8*/ 	.word	0x000000ff
        /*02cc*/ 	.word	0x00000078
        /*02d0*/ 	.short	0x0100
        /*02d2*/ 	.byte	0x05
	.zero		1


	//   ....[31]....
        /*02d4*/ 	.word	0x000007c0
        /*02d8*/ 	.word	0x000000ff
        /*02dc*/ 	.word	0x00000100
        /*02e0*/ 	.short	0x0100
        /*02e2*/ 	.byte	0x05
	.zero		1


	//   ....[32]....
        /*02e4*/ 	.word	0x000007d0
        /*02e8*/ 	.word	0x000000ff
        /*02ec*/ 	.word	0x00000080
        /*02f0*/ 	.short	0x0100
        /*02f2*/ 	.byte	0x05
	.zero		1


	//   ....[33]....
        /*02f4*/ 	.word	0x000007e0
        /*02f8*/ 	.word	0x000000ff
        /*02fc*/ 	.word	0x00000108
        /*0300*/ 	.short	0x0100
        /*0302*/ 	.byte	0x05
	.zero		1


	//   ....[34]....
        /*0304*/ 	.word	0x00000920
        /*0308*/ 	.word	0x000000ff
        /*030c*/ 	.word	0x00000110
        /*0310*/ 	.short	0x0100
        /*0312*/ 	.byte	0x06
	.zero		1


	//   ....[35]....
        /*0314*/ 	.word	0x00000930
        /*0318*/ 	.word	0x000000ff
        /*031c*/ 	.word	0x00000118
        /*0320*/ 	.short	0x0100
        /*0322*/ 	.byte	0x06
	.zero		1


	//   ....[36]....
        /*0324*/ 	.word	0x00000a20
        /*0328*/ 	.word	0x000000ff
        /*032c*/ 	.word	0x00000120
        /*0330*/ 	.short	0x0100
        /*0332*/ 	.byte	0x05
	.zero		1


	//   ....[37]....
        /*0334*/ 	.word	0x00000a30
        /*0338*/ 	.word	0x000000ff
        /*033c*/ 	.word	0x00000128
        /*0340*/ 	.short	0x0100
        /*0342*/ 	.byte	0x05
	.zero		1


	//   ....[38]....
        /*0344*/ 	.word	0x00000b70
        /*0348*/ 	.word	0x000000ff
        /*034c*/ 	.word	0x00000130
        /*0350*/ 	.short	0x0100
        /*0352*/ 	.byte	0x05
	.zero		1


	//   ....[39]....
        /*0354*/ 	.word	0x00000b80
        /*0358*/ 	.word	0x000000ff
        /*035c*/ 	.word	0x00000140
        /*0360*/ 	.short	0x0100
        /*0362*/ 	.byte	0x05
	.zero		1


	//   ....[40]....
        /*0364*/ 	.word	0x00000b90
        /*0368*/ 	.word	0x000000ff
        /*036c*/ 	.word	0x00000138
        /*0370*/ 	.short	0x0100
        /*0372*/ 	.byte	0x05
	.zero		1


	//   ....[41]....
        /*0374*/ 	.word	0x00000ba0
        /*0378*/ 	.word	0x000000ff
        /*037c*/ 	.word	0x00000148
        /*0380*/ 	.short	0x0100
        /*0382*/ 	.byte	0x05
	.zero		1


	//   ....[42]....
        /*0384*/ 	.word	0x00000cd0
        /*0388*/ 	.word	0x000000ff
        /*038c*/ 	.word	0x00000150
        /*0390*/ 	.short	0x0100
        /*0392*/ 	.byte	0x06
	.zero		1


	//   ....[43]....
        /*0394*/ 	.word	0x00000ce0
        /*0398*/ 	.word	0x000000ff
        /*039c*/ 	.word	0x00000170
        /*03a0*/ 	.short	0x0100
        /*03a2*/ 	.byte	0x06
	.zero		1


	//   ....[44]....
        /*03a4*/ 	.word	0x00000cf0
        /*03a8*/ 	.word	0x000000ff
        /*03ac*/ 	.word	0x00000158
        /*03b0*/ 	.short	0x0100
        /*03b2*/ 	.byte	0x06
	.zero		1


	//   ....[45]....
        /*03b4*/ 	.word	0x00000d00
        /*03b8*/ 	.word	0x000000ff
        /*03bc*/ 	.word	0x00000178
        /*03c0*/ 	.short	0x0100
        /*03c2*/ 	.byte	0x06
	.zero		1


	//   ....[46]....
        /*03c4*/ 	.word	0x00000d10
        /*03c8*/ 	.word	0x000000ff
        /*03cc*/ 	.word	0x00000160
        /*03d0*/ 	.short	0x0100
        /*03d2*/ 	.byte	0x06
	.zero		1


	//   ....[47]....
        /*03d4*/ 	.word	0x00000d20
        /*03d8*/ 	.word	0x000000ff
        /*03dc*/ 	.word	0x00000180
        /*03e0*/ 	.short	0x0100
        /*03e2*/ 	.byte	0x06
	.zero		1


	//   ....[48]....
        /*03e4*/ 	.word	0x00000d30
        /*03e8*/ 	.word	0x000000ff
        /*03ec*/ 	.word	0x00000168
        /*03f0*/ 	.short	0x0100
        /*03f2*/ 	.byte	0x06
	.zero		1


	//   ....[49]....
        /*03f4*/ 	.word	0x00000d40
        /*03f8*/ 	.word	0x000000ff
        /*03fc*/ 	.word	0x00000188
        /*0400*/ 	.short	0x0100
        /*0402*/ 	.byte	0x06
	.zero		1


	//   ....[50]....
        /*0404*/ 	.word	0x00000e30
        /*0408*/ 	.word	0x000000ff
        /*040c*/ 	.word	0x00000190
        /*0410*/ 	.short	0x0100
        /*0412*/ 	.byte	0x05
	.zero		1


	//   ....[51]....
        /*0414*/ 	.word	0x00000e40
        /*0418*/ 	.word	0x000000ff
        /*041c*/ 	.word	0x000001a0
        /*0420*/ 	.short	0x0100
        /*0422*/ 	.byte	0x05
	.zero		1


	//   ....[52]....
        /*0424*/ 	.word	0x00000e50
        /*0428*/ 	.word	0x000000ff
        /*042c*/ 	.word	0x00000198
        /*0430*/ 	.short	0x0100
        /*0432*/ 	.byte	0x05
	.zero		1


	//   ....[53]....
        /*0434*/ 	.word	0x00000e60
        /*0438*/ 	.word	0x000000ff
        /*043c*/ 	.word	0x000001a8
        /*0440*/ 	.short	0x0100
        /*0442*/ 	.byte	0x05
	.zero		1


	//   ....[54]....
        /*0444*/ 	.word	0x00001730
        /*0448*/ 	.word	0x00000003
        /*044c*/ 	.word	0x000001a0
        /*0450*/ 	.short	0x010a
        /*0452*/ 	.byte	0xff
	.zero		1


	//   ....[55]....
        /*0454*/ 	.word	0x00001760
        /*0458*/ 	.word	0x00000003
        /*045c*/ 	.word	0x00000190
        /*0460*/ 	.short	0x0101
        /*0462*/ 	.byte	0xff
	.zero		1


	//   ....[56]....
        /*0464*/ 	.word	0x00001830
        /*0468*/ 	.word	0x000000ff
        /*046c*/ 	.word	0x00000088
        /*0470*/ 	.short	0x010a
        /*0472*/ 	.byte	0x08
	.zero		1


	//   ....[57]....
        /*0474*/ 	.word	0x000018d0
        /*0478*/ 	.word	0x000000ff
        /*047c*/ 	.word	0x00000088
        /*0480*/ 	.short	0x010a
        /*0482*/ 	.byte	0x21
	.zero		1


	//   ....[58]....
        /*0484*/ 	.word	0x00001a20
        /*0488*/ 	.word	0x000000ff
        /*048c*/ 	.word	0x00000088
        /*0490*/ 	.short	0x010a
        /*0492*/ 	.byte	0x08
	.zero		1


	//   ....[59]....
        /*0494*/ 	.word	0x00001b30
        /*0498*/ 	.word	0x000000ff
        /*049c*/ 	.word	0x00000128
        /*04a0*/ 	.short	0x0101
        /*04a2*/ 	.byte	0x04
	.zero		1


	//   ....[60]....
        /*04a4*/ 	.word	0x00001b50
        /*04a8*/ 	.word	0x000000ff
        /*04ac*/ 	.word	0x00000088
        /*04b0*/ 	.short	0x010a
        /*04b2*/ 	.byte	0x08
	.zero		1


	//   ....[61]....
        /*04b4*/ 	.word	0x00001bd0
        /*04b8*/ 	.word	0x000000ff
        /*04bc*/ 	.word	0x00000088
        /*04c0*/ 	.short	0x010a
        /*04c2*/ 	.byte	0x11
	.zero		1


	//   ....[62]....
        /*04c4*/ 	.word	0x00001d20
        /*04c8*/ 	.word	0x000000ff
        /*04cc*/ 	.word	0x00000088
        /*04d0*/ 	.short	0x010a
        /*04d2*/ 	.byte	0x08
	.zero		1


	//   ....[63]....
        /*04d4*/ 	.word	0x00001e60
        /*04d8*/ 	.word	0x00000002
        /*04dc*/ 	.word	0x00000130
        /*04e0*/ 	.short	0x010a
        /*04e2*/ 	.byte	0xff
	.zero		1


	//   ....[64]....
        /*04e4*/ 	.word	0x00001f20
        /*04e8*/ 	.word	0x00000002
        /*04ec*/ 	.word	0x00000000
        /*04f0*/ 	.short	0x0101
        /*04f2*/ 	.byte	0xff
	.zero		1


	//   ....[65]....
        /*04f4*/ 	.word	0x00002480
        /*04f8*/ 	.word	0x000000ff
        /*04fc*/ 	.word	0x00000000
        /*0500*/ 	.short	0x010a
        /*0502*/ 	.byte	0x05
	.zero		1


	//   ....[66]....
        /*0504*/ 	.word	0x00002510
        /*0508*/ 	.word	0x000000ff
        /*050c*/ 	.word	0x00000000
        /*0510*/ 	.short	0x010a
        /*0512*/ 	.byte	0x05
	.zero		1


	//   ....[67]....
        /*0514*/ 	.word	0x000025a0
        /*0518*/ 	.word	0x000000ff
        /*051c*/ 	.word	0x00000000
        /*0520*/ 	.short	0x010a
        /*0522*/ 	.byte	0x05
	.zero		1


	//   ....[68]....
        /*0524*/ 	.word	0x00002630
        /*0528*/ 	.word	0x000000ff
        /*052c*/ 	.word	0x00000000
        /*0530*/ 	.short	0x010a
        /*0532*/ 	.byte	0x05
	.zero		1


	//   ....[69]....
        /*0534*/ 	.word	0x000026c0
        /*0538*/ 	.word	0x000000ff
        /*053c*/ 	.word	0x00000000
        /*0540*/ 	.short	0x010a
        /*0542*/ 	.byte	0x05
	.zero		1


	//   ....[70]....
        /*0544*/ 	.word	0x00002750
        /*0548*/ 	.word	0x000000ff
        /*054c*/ 	.word	0x00000000
        /*0550*/ 	.short	0x010a
        /*0552*/ 	.byte	0x05
	.zero		1


	//   ....[71]....
        /*0554*/ 	.word	0x000027e0
        /*0558*/ 	.word	0x000000ff
        /*055c*/ 	.word	0x00000000
        /*0560*/ 	.short	0x010a
        /*0562*/ 	.byte	0x05
	.zero		1


	//   ....[72]....
        /*0564*/ 	.word	0x00002870
        /*0568*/ 	.word	0x000000ff
        /*056c*/ 	.word	0x00000000
        /*0570*/ 	.short	0x010a
        /*0572*/ 	.byte	0x05
	.zero		1


	//   ....[73]....
        /*0574*/ 	.word	0x00002900
        /*0578*/ 	.word	0x000000ff
        /*057c*/ 	.word	0x00000000
        /*0580*/ 	.short	0x010a
        /*0582*/ 	.byte	0x05
	.zero		1


	//   ....[74]....
        /*0584*/ 	.word	0x00002990
        /*0588*/ 	.word	0x000000ff
        /*058c*/ 	.word	0x00000000
        /*0590*/ 	.short	0x010a
        /*0592*/ 	.byte	0x05
	.zero		1


	//   ....[75]....
        /*0594*/ 	.word	0x00002a20
        /*0598*/ 	.word	0x000000ff
        /*059c*/ 	.word	0x00000000
        /*05a0*/ 	.short	0x010a
        /*05a2*/ 	.byte	0x05
	.zero		1


	//   ....[76]....
        /*05a4*/ 	.word	0x00002ab0
        /*05a8*/ 	.word	0x000000ff
        /*05ac*/ 	.word	0x00000000
        /*05b0*/ 	.short	0x010a
        /*05b2*/ 	.byte	0x05
	.zero		1


	//   ....[77]....
        /*05b4*/ 	.word	0x00002b40
        /*05b8*/ 	.word	0x000000ff
        /*05bc*/ 	.word	0x00000000
        /*05c0*/ 	.short	0x010a
        /*05c2*/ 	.byte	0x05
	.zero		1


	//   ....[78]....
        /*05c4*/ 	.word	0x00002bd0
        /*05c8*/ 	.word	0x000000ff
        /*05cc*/ 	.word	0x00000000
        /*05d0*/ 	.short	0x010a
        /*05d2*/ 	.byte	0x05
	.zero		1


	//   ....[79]....
        /*05d4*/ 	.word	0x00002c60
        /*05d8*/ 	.word	0x000000ff
        /*05dc*/ 	.word	0x00000000
        /*05e0*/ 	.short	0x010a
        /*05e2*/ 	.byte	0x05
	.zero		1


	//   ....[80]....
        /*05e4*/ 	.word	0x00002cf0
        /*05e8*/ 	.word	0x000000ff
        /*05ec*/ 	.word	0x00000000
        /*05f0*/ 	.short	0x010a
        /*05f2*/ 	.byte	0x05
	.zero		1


	//   ....[81]....
        /*05f4*/ 	.word	0x00002d90
        /*05f8*/ 	.word	0x00000000
        /*05fc*/ 	.word	0x00000000
        /*0600*/ 	.short	0x010a
        /*0602*/ 	.byte	0xff
	.zero		1


	//   ....[82]....
        /*0604*/ 	.word	0x00002eb0
        /*0608*/ 	.word	0x00000000
        /*060c*/ 	.word	0x00000190
        /*0610*/ 	.short	0x010a
        /*0612*/ 	.byte	0xff
	.zero		1


	//   ....[83]....
        /*0614*/ 	.word	0x00002f10
        /*0618*/ 	.word	0x00000004
        /*061c*/ 	.word	0x00000000
        /*0620*/ 	.short	0x0101
        /*0622*/ 	.byte	0xff
	.zero		1


	//   ....[84]....
        /*0624*/ 	.word	0x00002f30
        /*0628*/ 	.word	0x000000ff
        /*062c*/ 	.word	0x00000140
        /*0630*/ 	.short	0x010a
        /*0632*/ 	.byte	0x05
	.zero		1


	//   ....[85]....
        /*0634*/ 	.word	0x00003050
        /*0638*/ 	.word	0x00000000
        /*063c*/ 	.word	0x00000130
        /*0640*/ 	.short	0x010a
        /*0642*/ 	.byte	0xff
	.zero		1


	//   ....[86]....
        /*0644*/ 	.word	0x00003160
        /*0648*/ 	.word	0x00000000
        /*064c*/ 	.word	0x00000000
        /*0650*/ 	.short	0x0101
        /*0652*/ 	.byte	0xff
	.zero		1


	//   ....[87]....
        /*0654*/ 	.word	0x000031f0
        /*0658*/ 	.word	0x000000ff
        /*065c*/ 	.word	0x00000140
        /*0660*/ 	.short	0x0106
        /*0662*/ 	.byte	0x05
	.zero		1


	//   ....[88]....
        /*0664*/ 	.word	0x00003210
        /*0668*/ 	.word	0x000000ff
        /*066c*/ 	.word	0x00000140
        /*0670*/ 	.short	0x010a
        /*0672*/ 	.byte	0x05
	.zero		1


	//   ....[89]....
        /*0674*/ 	.word	0x000032a0
        /*0678*/ 	.word	0x000000ff
        /*067c*/ 	.word	0x00000140
        /*0680*/ 	.short	0x0106
        /*0682*/ 	.byte	0x04
	.zero		1


	//   ....[90]....
        /*0684*/ 	.word	0x000032e0
        /*0688*/ 	.word	0x00000000
        /*068c*/ 	.word	0x00000140
        /*0690*/ 	.short	0x010a
        /*0692*/ 	.byte	0xff
	.zero		1


	//   ....[91]....
        /*0694*/ 	.word	0x000037e0
        /*0698*/ 	.word	0x00000000
        /*069c*/ 	.word	0x00000130
        /*06a0*/ 	.short	0x010a
        /*06a2*/ 	.byte	0xff
	.zero		1


	//   ....[92]....
        /*06a4*/ 	.word	0x000038f0
        /*06a8*/ 	.word	0x00000003
        /*06ac*/ 	.word	0x00000000
        /*06b0*/ 	.short	0x0101
        /*06b2*/ 	.byte	0xff
	.zero		1


	//   ....[93]....
        /*06b4*/ 	.word	0x00003900
        /*06b8*/ 	.word	0x000000ff
        /*06bc*/ 	.word	0x00000000
        /*06c0*/ 	.short	0x010a
        /*06c2*/ 	.byte	0x04
	.zero		1


	//   ....[94]....
        /*06c4*/ 	.word	0x00003920
        /*06c8*/ 	.word	0x000000ff
        /*06cc*/ 	.word	0x00000170
        /*06d0*/ 	.short	0x010a
        /*06d2*/ 	.byte	0x08
	.zero		1


	//   ....[95]....
        /*06d4*/ 	.word	0x000039f0
        /*06d8*/ 	.word	0x000000ff
        /*06dc*/ 	.word	0x00000000
        /*06e0*/ 	.short	0x010a
        /*06e2*/ 	.byte	0x07
	.zero		1


	//   ....[96]....
        /*06e4*/ 	.word	0x00003b30
        /*06e8*/ 	.word	0x000000ff
        /*06ec*/ 	.word	0x00000000
        /*06f0*/ 	.short	0x010a
        /*06f2*/ 	.byte	0x04
	.zero		1


	//   ....[97]....
        /*06f4*/ 	.word	0x00003d20
        /*06f8*/ 	.word	0x000000ff
        /*06fc*/ 	.word	0x00000000
        /*0700*/ 	.short	0x010a
        /*0702*/ 	.byte	0x05
	.zero		1


	//   ....[98]....
        /*0704*/ 	.word	0x00003db0
        /*0708*/ 	.word	0x000000ff
        /*070c*/ 	.word	0x00000000
        /*0710*/ 	.short	0x010a
        /*0712*/ 	.byte	0x05
	.zero		1


	//   ....[99]....
        /*0714*/ 	.word	0x00003e40
        /*0718*/ 	.word	0x000000ff
        /*071c*/ 	.word	0x00000000
        /*0720*/ 	.short	0x010a
        /*0722*/ 	.byte	0x05
	.zero		1


	//   ....[100]....
        /*0724*/ 	.word	0x00003ed0
        /*0728*/ 	.word	0x000000ff
        /*072c*/ 	.word	0x00000000
        /*0730*/ 	.short	0x010a
        /*0732*/ 	.byte	0x07
	.zero		1


	//   ....[101]....
        /*0734*/ 	.word	0x00004310
        /*0738*/ 	.word	0x00000000
        /*073c*/ 	.word	0x00000130
        /*0740*/ 	.short	0x010a
        /*0742*/ 	.byte	0xff
	.zero		1


	//   ....[102]....
        /*0744*/ 	.word	0x00004400
        /*0748*/ 	.word	0x00000000
        /*074c*/ 	.word	0x00000000
        /*0750*/ 	.short	0x0101
        /*0752*/ 	.byte	0xff
	.zero		1


	//   ....[103]....
        /*0754*/ 	.word	0x00004720
        /*0758*/ 	.word	0x000000ff
        /*075c*/ 	.word	0x00000128
        /*0760*/ 	.short	0x010a
        /*0762*/ 	.byte	0x06
	.zero		1


	//   ....[104]....
        /*0764*/ 	.word	0x000048a0
        /*0768*/ 	.word	0x000000ff
        /*076c*/ 	.word	0x00000118
        /*0770*/ 	.short	0x010a
        /*0772*/ 	.byte	0x06
	.zero		1


	//   ....[105]....
        /*0774*/ 	.word	0x00004bd0
        /*0778*/ 	.word	0x000000ff
        /*077c*/ 	.word	0x00000110
        /*0780*/ 	.short	0x010b
        /*0782*/ 	.byte	0x06
	.zero		1


	//   ....[106]....
        /*0784*/ 	.word	0x00004bf0
        /*0788*/ 	.word	0x000000ff
        /*078c*/ 	.word	0x00000000
        /*0790*/ 	.short	0x0101
        /*0792*/ 	.byte	0x25
	.zero		1


	//   ....[107]....
        /*0794*/ 	.word	0x00004c30
        /*0798*/ 	.word	0x00000000
        /*079c*/ 	.word	0x00000118
        /*07a0*/ 	.short	0x010a
        /*07a2*/ 	.byte	0xff
	.zero		1


	//   ....[108]....
        /*07a4*/ 	.word	0x00004f60
        /*07a8*/ 	.word	0x00000000
        /*07ac*/ 	.word	0x00000130
        /*07b0*/ 	.short	0x010a
        /*07b2*/ 	.byte	0xff
	.zero		1


	//   ....[109]....
        /*07b4*/ 	.word	0x00005070
        /*07b8*/ 	.word	0x00000000
        /*07bc*/ 	.word	0x00000000
        /*07c0*/ 	.short	0x0101
        /*07c2*/ 	.byte	0xff
	.zero		1


	//   ....[110]....
        /*07c4*/ 	.word	0x00005a10
        /*07c8*/ 	.word	0x000000ff
        /*07cc*/ 	.word	0x00000110
        /*07d0*/ 	.short	0x010a
        /*07d2*/ 	.byte	0x2b
	.zero		1


	//   ....[111]....
        /*07d4*/ 	.word	0x00005a20
        /*07d8*/ 	.word	0x0000009c
        /*07dc*/ 	.word	0x00000150
        /*07e0*/ 	.short	0x010a
        /*07e2*/ 	.byte	0xff
	.zero		1


	//   ....[112]....
        /*07e4*/ 	.word	0x00005bb0
        /*07e8*/ 	.word	0x000000ff
        /*07ec*/ 	.word	0x00000110
        /*07f0*/ 	.short	0x010a
        /*07f2*/ 	.byte	0x2b
	.zero		1


	//   ....[113]....
        /*07f4*/ 	.word	0x00005cb0
        /*07f8*/ 	.word	0x000000ff
        /*07fc*/ 	.word	0x00000000
        /*0800*/ 	.short	0x0101
        /*0802*/ 	.byte	0x04
	.zero		1


	//   ....[114]....
        /*0804*/ 	.word	0x00005d10
        /*0808*/ 	.word	0x0000009c
        /*080c*/ 	.word	0x00000150
        /*0810*/ 	.short	0x010a
        /*0812*/ 	.byte	0xff
	.zero		1


	//   ....[115]....
        /*0814*/ 	.word	0x000060d0
        /*0818*/ 	.word	0x000000ff
        /*081c*/ 	.word	0x00000000
        /*0820*/ 	.short	0x0101
        /*0822*/ 	.byte	0x05
	.zero		1


	//   ....[116]....
        /*0824*/ 	.word	0x00007180
        /*0828*/ 	.word	0x00000003
        /*082c*/ 	.word	0x000001a0
        /*0830*/ 	.short	0x010a
        /*0832*/ 	.byte	0xff
	.zero		1


	//   ....[117]....
        /*0834*/ 	.word	0x000071e0
        /*0838*/ 	.word	0x00000002
        /*083c*/ 	.word	0x00000088
        /*0840*/ 	.short	0x010a
        /*0842*/ 	.byte	0xff
	.zero		1


	//   ....[118]....
        /*0844*/ 	.word	0x00007240
        /*0848*/ 	.word	0x00000002
        /*084c*/ 	.word	0x00000088
        /*0850*/ 	.short	0x010a
        /*0852*/ 	.byte	0xff
	.zero		1


	//   ....[119]....
        /*0854*/ 	.word	0x00007290
        /*0858*/ 	.word	0x00000002
        /*085c*/ 	.word	0x00000130
        /*0860*/ 	.short	0x010a
        /*0862*/ 	.byte	0xff
	.zero		1


	//   ....[120]....
        /*0864*/ 	.word	0x000072f0
        /*0868*/ 	.word	0x00000000
        /*086c*/ 	.word	0x00000000
        /*0870*/ 	.short	0x010a
        /*0872*/ 	.byte	0xff
	.zero		1


	//   ....[121]....
        /*0874*/ 	.word	0x00007350
        /*0878*/ 	.word	0x00000000
        /*087c*/ 	.word	0x00000000
        /*0880*/ 	.short	0x010a
        /*0882*/ 	.byte	0xff
	.zero		1


	//   ....[122]....
        /*0884*/ 	.word	0x000073b0
        /*0888*/ 	.word	0x00000000
        /*088c*/ 	.word	0x00000000
        /*0890*/ 	.short	0x010a
        /*0892*/ 	.byte	0xff
	.zero		1


	//   ....[123]....
        /*0894*/ 	.word	0x00007410
        /*0898*/ 	.word	0x00000000
        /*089c*/ 	.word	0x00000000
        /*08a0*/ 	.short	0x010a
        /*08a2*/ 	.byte	0xff
	.zero		1


	//   ....[124]....
        /*08a4*/ 	.word	0x00007470
        /*08a8*/ 	.word	0x00000000
        /*08ac*/ 	.word	0x00000000
        /*08b0*/ 	.short	0x010a
        /*08b2*/ 	.byte	0xff
	.zero		1


	//   ....[125]....
        /*08b4*/ 	.word	0x000074d0
        /*08b8*/ 	.word	0x00000000
        /*08bc*/ 	.word	0x00000000
        /*08c0*/ 	.short	0x010a
        /*08c2*/ 	.byte	0xff
	.zero		1


	//   ....[126]....
        /*08c4*/ 	.word	0x00007530
        /*08c8*/ 	.word	0x00000000
        /*08cc*/ 	.word	0x00000000
        /*08d0*/ 	.short	0x010a
        /*08d2*/ 	.byte	0xff
	.zero		1


	//   ....[127]....
        /*08d4*/ 	.word	0x00007590
        /*08d8*/ 	.word	0x00000000
        /*08dc*/ 	.word	0x00000000
        /*08e0*/ 	.short	0x010a
        /*08e2*/ 	.byte	0xff
	.zero		1


	//   ....[128]....
        /*08e4*/ 	.word	0x000075f0
        /*08e8*/ 	.word	0x00000000
        /*08ec*/ 	.word	0x00000000
        /*08f0*/ 	.short	0x010a
        /*08f2*/ 	.byte	0xff
	.zero		1


	//   ....[129]....
        /*08f4*/ 	.word	0x00007650
        /*08f8*/ 	.word	0x00000000
        /*08fc*/ 	.word	0x00000000
        /*0900*/ 	.short	0x010a
        /*0902*/ 	.byte	0xff
	.zero		1


	//   ....[130]....
        /*0904*/ 	.word	0x000076b0
        /*0908*/ 	.word	0x00000000
        /*090c*/ 	.word	0x00000000
        /*0910*/ 	.short	0x010a
        /*0912*/ 	.byte	0xff
	.zero		1


	//   ....[131]....
        /*0914*/ 	.word	0x00007710
        /*0918*/ 	.word	0x00000000
        /*091c*/ 	.word	0x00000000
        /*0920*/ 	.short	0x010a
        /*0922*/ 	.byte	0xff
	.zero		1


	//   ....[132]....
        /*0924*/ 	.word	0x00007770
        /*0928*/ 	.word	0x00000000
        /*092c*/ 	.word	0x00000000
        /*0930*/ 	.short	0x010a
        /*0932*/ 	.byte	0xff
	.zero		1


	//   ....[133]....
        /*0934*/ 	.word	0x000077d0
        /*0938*/ 	.word	0x00000000
        /*093c*/ 	.word	0x00000000
        /*0940*/ 	.short	0x010a
        /*0942*/ 	.byte	0xff
	.zero		1


	//   ....[134]....
        /*0944*/ 	.word	0x00007830
        /*0948*/ 	.word	0x00000000
        /*094c*/ 	.word	0x00000000
        /*0950*/ 	.short	0x010a
        /*0952*/ 	.byte	0xff
	.zero		1


	//   ....[135]....
        /*0954*/ 	.word	0x00007890
        /*0958*/ 	.word	0x00000000
        /*095c*/ 	.word	0x00000000
        /*0960*/ 	.short	0x010a
        /*0962*/ 	.byte	0xff
	.zero		1


	//   ....[136]....
        /*0964*/ 	.word	0x000078e0
        /*0968*/ 	.word	0x00000000
        /*096c*/ 	.word	0x00000190
        /*0970*/ 	.short	0x010a
        /*0972*/ 	.byte	0xff
	.zero		1


	//   ....[137]....
        /*0974*/ 	.word	0x00007940
        /*0978*/ 	.word	0x00000000
        /*097c*/ 	.word	0x00000140
        /*0980*/ 	.short	0x010a
        /*0982*/ 	.byte	0xff
	.zero		1


	//   ....[138]....
        /*0984*/ 	.word	0x00007990
        /*0988*/ 	.word	0x00000000
        /*098c*/ 	.word	0x00000130
        /*0990*/ 	.short	0x010a
        /*0992*/ 	.byte	0xff
	.zero		1


	//   ....[139]....
        /*0994*/ 	.word	0x000079f0
        /*0998*/ 	.word	0x00000000
        /*099c*/ 	.word	0x00000140
        /*09a0*/ 	.short	0x010a
        /*09a2*/ 	.byte	0xff
	.zero		1


	//   ....[140]....
        /*09a4*/ 	.word	0x00007a40
        /*09a8*/ 	.word	0x00000000
        /*09ac*/ 	.word	0x00000130
        /*09b0*/ 	.short	0x010a
        /*09b2*/ 	.byte	0xff
	.zero		1


	//   ....[141]....
        /*09b4*/ 	.word	0x00007aa0
        /*09b8*/ 	.word	0x00000003
        /*09bc*/ 	.word	0x00000170
        /*09c0*/ 	.short	0x010a
        /*09c2*/ 	.byte	0xff
	.zero		1


	//   ....[142]....
        /*09c4*/ 	.word	0x00007b00
        /*09c8*/ 	.word	0x00000000
        /*09cc*/ 	.word	0x00000000
        /*09d0*/ 	.short	0x010a
        /*09d2*/ 	.byte	0xff
	.zero		1


	//   ....[143]....
        /*09d4*/ 	.word	0x00007b60
        /*09d8*/ 	.word	0x00000000
        /*09dc*/ 	.word	0x00000000
        /*09e0*/ 	.short	0x010a
        /*09e2*/ 	.byte	0xff
	.zero		1


	//   ....[144]....
        /*09e4*/ 	.word	0x00007bc0
        /*09e8*/ 	.word	0x00000000
        /*09ec*/ 	.word	0x00000000
        /*09f0*/ 	.short	0x010a
        /*09f2*/ 	.byte	0xff
	.zero		1


	//   ....[145]....
        /*09f4*/ 	.word	0x00007c20
        /*09f8*/ 	.word	0x00000000
        /*09fc*/ 	.word	0x00000000
        /*0a00*/ 	.short	0x010a
        /*0a02*/ 	.byte	0xff
	.zero		1


	//   ....[146]....
        /*0a04*/ 	.word	0x00007c80
        /*0a08*/ 	.word	0x00000000
        /*0a0c*/ 	.word	0x00000000
        /*0a10*/ 	.short	0x010a
        /*0a12*/ 	.byte	0xff
	.zero		1


	//   ....[147]....
        /*0a14*/ 	.word	0x00007cd0
        /*0a18*/ 	.word	0x00000000
        /*0a1c*/ 	.word	0x00000130
        /*0a20*/ 	.short	0x010a
        /*0a22*/ 	.byte	0xff
	.zero		1


	//   ....[148]....
        /*0a24*/ 	.word	0x00007d30
        /*0a28*/ 	.word	0x00000000
        /*0a2c*/ 	.word	0x00000128
        /*0a30*/ 	.short	0x010a
        /*0a32*/ 	.byte	0xff
	.zero		1


	//   ....[149]....
        /*0a34*/ 	.word	0x00007d90
        /*0a38*/ 	.word	0x00000003
        /*0a3c*/ 	.word	0x00000118
        /*0a40*/ 	.short	0x010a
        /*0a42*/ 	.byte	0xff
	.zero		1


	//   ....[150]....
        /*0a44*/ 	.word	0x00007de0
        /*0a48*/ 	.word	0x00000000
        /*0a4c*/ 	.word	0x00000130
        /*0a50*/ 	.short	0x010a
        /*0a52*/ 	.byte	0xff
	.zero		1


	//   ....[151]....
        /*0a54*/ 	.word	0x00007e40
        /*0a58*/ 	.word	0x00000000
        /*0a5c*/ 	.word	0x00000110
        /*0a60*/ 	.short	0x010a
        /*0a62*/ 	.byte	0xff
	.zero		1


	//   ....[152]....
        /*0a64*/ 	.word	0x00007e90
        /*0a68*/ 	.word	0x0000009c
        /*0a6c*/ 	.word	0x00000150
        /*0a70*/ 	.short	0x010a
        /*0a72*/ 	.byte	0xff
	.zero		1


	//----- nvinfo : EIATTR_NUM_MBARRIERS
	.align		4
.L_47:
        /*0a74*/ 	.byte	0x03, 0x38
        /*0a76*/ 	.short	0x0036


	//----- nvinfo : EIATTR_EXIT_INSTR_OFFSETS
	.align		4
        /*0a78*/ 	.byte	0x04, 0x1c
        /*0a7a*/ 	.short	(.L_49 - .L_48)


	//   ....[0]....
.L_48:
        /*0a7c*/ 	.word	0x00002dc0


	//   ....[1]....
        /*0a80*/ 	.word	0x000032b0


	//   ....[2]....
        /*0a84*/ 	.word	0x00003310


	//   ....[3]....
        /*0a88*/ 	.word	0x00004130


	//   ....[4]....
        /*0a8c*/ 	.word	0x00004c60


	//   ....[5]....
        /*0a90*/ 	.word	0x00004ca0


	//   ....[6]....
        /*0a94*/ 	.word	0x00007170


	//----- nvinfo : EIATTR_MAX_THREADS
	.align		4
.L_49:
        /*0a98*/ 	.byte	0x04, 0x05
        /*0a9a*/ 	.short	(.L_51 - .L_50)
.L_50:
        /*0a9c*/ 	.word	0x00000100
        /*0aa0*/ 	.word	0x00000001
        /*0aa4*/ 	.word	0x00000001


	//----- nvinfo : EIATTR_CRS_STACK_SIZE
	.align		4
.L_51:
        /*0aa8*/ 	.byte	0x04, 0x1e
        /*0aaa*/ 	.short	(.L_53 - .L_52)
.L_52:
        /*0aac*/ 	.word	0x00000000


	//----- nvinfo : EIATTR_CBANK_PARAM_SIZE
	.align		4
.L_53:
        /*0ab0*/ 	.byte	0x03, 0x19
        /*0ab2*/ 	.short	0x0800


	//----- nvinfo : EIATTR_PARAM_CBANK
	.align		4
        /*0ab4*/ 	.byte	0x04, 0x0a
        /*0ab6*/ 	.short	(.L_55 - .L_54)
	.align		4
.L_54:
        /*0ab8*/ 	.word	index@(.nv.constant0._ZN7cutlass13device_kernelINS_4gemm6kernel13GemmUniversalIN4cute5tupleIJiiiiEEENS1_10collective13CollectiveMmaINS1_35MainloopSm100TmaUmmaWarpSpecializedILi17ELi2ELi4ENS5_IJNS4_1CILi1EEESB_SB_EEEEENS5_IJNSA_ILi128EEENSA_ILi64EEESF_EEENS_12float_e5m2_tENS5_IJlSB_lEEESH_SI_NS4_8TiledMMAINS4_8MMA_AtomIJNS4_10MMA_TraitsINS4_19SM100_MMA_F8F6F4_SSEJSH_SH_fSE_SF_NS4_17integral_constantINS4_4UMMA5MajorELSP_0EEESQ_NSN_INSO_7ScaleInELSR_0EEESS_EEEEEENS4_6LayoutISC_NS5_IJNSA_ILi0EEESW_SW_EEEEENS5_IJNS4_10UnderscoreESZ_SZ_EEEEENS4_13SM90_TMA_LOADENS4_14ComposedLayoutINS4_7SwizzleILi2ELi4ELi3EEENS4_18smem_ptr_flag_bitsILi8EEENSV_INS5_IJNSA_ILi8EEESF_EEENS5_IJSF_SB_EEEEEEEvNS4_8identityES12_S1C_vS1D_EENS_8epilogue10collective18CollectiveEpilogueINS1F_23Sm100TmaWarpSpecializedILi1ELi1ELi64ELb0ELb0EEEJSG_NS5_IJNSV_ISE_SB_EENSV_ISF_SB_EEEEESH_SI_SH_SI_NS1F_6fusion15FusionCallbacksIS1J_NS1N_17LinearCombinationISH_fSH_fLNS_15FloatRoundStyleE2EEESG_S1M_JEEENS4_5SM1004TMEM4LOAD26SM100_TMEM_LOAD_32dp32b64xES12_S1C_NS4_39AutoVectorizingCopyWithAssumedAlignmentILi128EEENS4_14SM90_TMA_STOREES1C_S1Y_S1Y_EEEvvEEEEvNT_6ParamsE)
        /*0abc*/ 	.short	0x0380
        /*0abe*/ 	.short	0x0800


	//----- nvinfo : EIATTR_SW_WAR
	.align		4
.L_55:
        /*0ac0*/ 	.byte	0x04, 0x36
        /*0ac2*/ 	.short	(.L_57 - .L_56)
.L_56:
        /*0ac4*/ 	.word	0x00000008
.L_57:


//--------------------- .nv.callgraph             --------------------------
	.section	.nv.callgraph,"",@"SHT_CUDA_CALLGRAPH"
	.align	4
	.sectionentsize	8
	.align		4
        /*0000*/ 	.word	0x00000000
	.align		4
        /*0004*/ 	.word	0xffffffff
	.align		4
        /*0008*/ 	.word	index@(_ZN7cutlass13device_kernelINS_4gemm6kernel13GemmUniversalIN4cute5tupleIJiiiiEEENS1_10collective13CollectiveMmaINS1_35MainloopSm100TmaUmmaWarpSpecializedILi17ELi2ELi4ENS5_IJNS4_1CILi1EEESB_SB_EEEEENS5_IJNSA_ILi128EEENSA_ILi64EEESF_EEENS_12float_e5m2_tENS5_IJlSB_lEEESH_SI_NS4_8TiledMMAINS4_8MMA_AtomIJNS4_10MMA_TraitsINS4_19SM100_MMA_F8F6F4_SSEJSH_SH_fSE_SF_NS4_17integral_constantINS4_4UMMA5MajorELSP_0EEESQ_NSN_INSO_7ScaleInELSR_0EEESS_EEEEEENS4_6LayoutISC_NS5_IJNSA_ILi0EEESW_SW_EEEEENS5_IJNS4_10UnderscoreESZ_SZ_EEEEENS4_13SM90_TMA_LOADENS4_14ComposedLayoutINS4_7SwizzleILi2ELi4ELi3EEENS4_18smem_ptr_flag_bitsILi8EEENSV_INS5_IJNSA_ILi8EEESF_EEENS5_IJSF_SB_EEEEEEEvNS4_8identityES12_S1C_vS1D_EENS_8epilogue10collective18CollectiveEpilogueINS1F_23Sm100TmaWarpSpecializedILi1ELi1ELi64ELb0ELb0EEEJSG_NS5_IJNSV_ISE_SB_EENSV_ISF_SB_EEEEESH_SI_SH_SI_NS1F_6fusion15FusionCallbacksIS1J_NS1N_17LinearCombinationISH_fSH_fLNS_15FloatRoundStyleE2EEESG_S1M_JEEENS4_5SM1004TMEM4LOAD26SM100_TMEM_LOAD_32dp32b64xES12_S1C_NS4_39AutoVectorizingCopyWithAssumedAlignmentILi128EEENS4_14SM90_TMA_STOREES1C_S1Y_S1Y_EEEvvEEEEvNT_6ParamsE)
	.align		4
        /*000c*/ 	.word	index@(__assertfail)
	.align		4
        /*0010*/ 	.word	0x00000000
	.align		4
        /*0014*/ 	.word	0xfffffffe
	.align		4
        /*0018*/ 	.word	0x00000000
	.align		4
        /*001c*/ 	.word	0xfffffffd
	.align		4
        /*0020*/ 	.word	0x00000000
	.align		4
        /*0024*/ 	.word	0xfffffffc


//--------------------- .nv.constant4             --------------------------
	.section	.nv.constant4,"a",@progbits
	.align	8
	.align		8
.nv.constant4:
        /*0000*/ 	.dword	__assertfail
	.align		8
        /*0008*/ 	.dword	__unnamed_1
	.align		8
        /*0010*/ 	.dword	__unnamed_2
	.align		8
        /*0018*/ 	.dword	_ZN40_INTERNAL_a3dea90d_4_k_cu_05171c71_280654cuda3std3__45__cpo5beginE
	.align		8
        /*0020*/ 	.dword	_ZN40_INTERNAL_a3dea90d_4_k_cu_05171c71_280654cuda3std3__45__cpo3endE
	.align		8
        /*0028*/ 	.dword	_ZN40_INTERNAL_a3dea90d_4_k_cu_05171c71_280654cuda3std3__45__cpo6cbeginE
	.align		8
        /*0030*/ 	.dword	_ZN40_INTERNAL_a3dea90d_4_k_cu_05171c71_280654cuda3std3__45__cpo4cendE
	.align		8
        /*0038*/ 	.dword	_ZN40_INTERNAL_a3dea90d_4_k_cu_05171c71_280654cuda3std3__442_GLOBAL__N__a3dea90d_4_k_cu_05171c71_280656ignoreE
	.align		8
        /*0040*/ 	.dword	_ZN40_INTERNAL_a3dea90d_4_k_cu_05171c71_280654cuda3std3__419piecewise_constructE
	.align		8
        /*0048*/ 	.dword	_ZN40_INTERNAL_a3dea90d_4_k_cu_05171c71_280654cuda3std3__48in_placeE
	.align		8
        /*0050*/ 	.dword	_ZN40_INTERNAL_a3dea90d_4_k_cu_05171c71_280654cuda3std6ranges3__45__cpo4swapE
	.align		8
        /*0058*/ 	.dword	_ZN40_INTERNAL_a3dea90d_4_k_cu_05171c71_280654cuda3std6ranges3__45__cpo9iter_moveE
	.align		8
        /*0060*/ 	.dword	_ZN40_INTERNAL_a3dea90d_4_k_cu_05171c71_280654cute7productE
	.align		8
        /*0068*/ 	.dword	_ZN40_INTERNAL_a3dea90d_4_k_cu_05171c71_280654cute1_E
	.align		8
        /*0070*/ 	.dword	$str$25
	.align		8
        /*0078*/ 	.dword	$str$26
	.align		8
        /*0080*/ 	.dword	$str$27
	.align		8
        /*0088*/ 	.dword	$str$28


//--------------------- .text._ZN7cutlass13device_kernelINS_4gemm6kernel13GemmUniversalIN4cute5tupleIJiiiiEEENS1_10collective13CollectiveMmaINS1_35MainloopSm100TmaUmmaWarpSpecializedILi17ELi2ELi4ENS5_IJNS4_1CILi1EEESB_SB_EEEEENS5_IJNSA_ILi128EEENSA_ILi64EEESF_EEENS_12float_e5m2_tENS5_IJlSB_lEEESH_SI_NS4_8TiledMMAINS4_8MMA_AtomIJNS4_10MMA_TraitsINS4_19SM100_MMA_F8F6F4_SSEJSH_SH_fSE_SF_NS4_17integral_constantINS4_4UMMA5MajorELSP_0EEESQ_NSN_INSO_7ScaleInELSR_0EEESS_EEEEEENS4_6LayoutISC_NS5_IJNSA_ILi0EEESW_SW_EEEEENS5_IJNS4_10UnderscoreESZ_SZ_EEEEENS4_13SM90_TMA_LOADENS4_14ComposedLayoutINS4_7SwizzleILi2ELi4ELi3EEENS4_18smem_ptr_flag_bitsILi8EEENSV_INS5_IJNSA_ILi8EEESF_EEENS5_IJSF_SB_EEEEEEEvNS4_8identityES12_S1C_vS1D_EENS_8epilogue10collective18CollectiveEpilogueINS1F_23Sm100TmaWarpSpecializedILi1ELi1ELi64ELb0ELb0EEEJSG_NS5_IJNSV_ISE_SB_EENSV_ISF_SB_EEEEESH_SI_SH_SI_NS1F_6fusion15FusionCallbacksIS1J_NS1N_17LinearCombinationISH_fSH_fLNS_15FloatRoundStyleE2EEESG_S1M_JEEENS4_5SM1004TMEM4LOAD26SM100_TMEM_LOAD_32dp32b64xES12_S1C_NS4_39AutoVectorizingCopyWithAssumedAlignmentILi128EEENS4_14SM90_TMA_STOREES1C_S1Y_S1Y_EEEvvEEEEvNT_6ParamsE --------------------------
	.section	.text._ZN7cutlass13device_kernelINS_4gemm6kernel13GemmUniversalIN4cute5tupleIJiiiiEEENS1_10collective13CollectiveMmaINS1_35MainloopSm100TmaUmmaWarpSpecializedILi17ELi2ELi4ENS5_IJNS4_1CILi1EEESB_SB_EEEEENS5_IJNSA_ILi128EEENSA_ILi64EEESF_EEENS_12float_e5m2_tENS5_IJlSB_lEEESH_SI_NS4_8TiledMMAINS4_8MMA_AtomIJNS4_10MMA_TraitsINS4_19SM100_MMA_F8F6F4_SSEJSH_SH_fSE_SF_NS4_17integral_constantINS4_4UMMA5MajorELSP_0EEESQ_NSN_INSO_7ScaleInELSR_0EEESS_EEEEEENS4_6LayoutISC_NS5_IJNSA_ILi0EEESW_SW_EEEEENS5_IJNS4_10UnderscoreESZ_SZ_EEEEENS4_13SM90_TMA_LOADENS4_14ComposedLayoutINS4_7SwizzleILi2ELi4ELi3EEENS4_18smem_ptr_flag_bitsILi8EEENSV_INS5_IJNSA_ILi8EEESF_EEENS5_IJSF_SB_EEEEEEEvNS4_8identityES12_S1C_vS1D_EENS_8epilogue10collective18CollectiveEpilogueINS1F_23Sm100TmaWarpSpecializedILi1ELi1ELi64ELb0ELb0EEEJSG_NS5_IJNSV_ISE_SB_EENSV_ISF_SB_EEEEESH_SI_SH_SI_NS1F_6fusion15FusionCallbacksIS1J_NS1N_17LinearCombinationISH_fSH_fLNS_15FloatRoundStyleE2EEESG_S1M_JEEENS4_5SM1004TMEM4LOAD26SM100_TMEM_LOAD_32dp32b64xES12_S1C_NS4_39AutoVectorizingCopyWithAssumedAlignmentILi128EEENS4_14SM90_TMA_STOREES1C_S1Y_S1Y_EEEvvEEEEvNT_6ParamsE,"ax",@progbits
	.align	128
.text._ZN7cutlass13device_kernelINS_4gemm6kernel13GemmUniversalIN4cute5tupleIJiiiiEEENS1_10collective13CollectiveMmaINS1_35MainloopSm100TmaUmmaWarpSpecializedILi17ELi2ELi4ENS5_IJNS4_1CILi1EEESB_SB_EEEEENS5_IJNSA_ILi128EEENSA_ILi64EEESF_EEENS_12float_e5m2_tENS5_IJlSB_lEEESH_SI_NS4_8TiledMMAINS4_8MMA_AtomIJNS4_10MMA_TraitsINS4_19SM100_MMA_F8F6F4_SSEJSH_SH_fSE_SF_NS4_17integral_constantINS4_4UMMA5MajorELSP_0EEESQ_NSN_INSO_7ScaleInELSR_0EEESS_EEEEEENS4_6LayoutISC_NS5_IJNSA_ILi0EEESW_SW_EEEEENS5_IJNS4_10UnderscoreESZ_SZ_EEEEENS4_13SM90_TMA_LOADENS4_14ComposedLayoutINS4_7SwizzleILi2ELi4ELi3EEENS4_18smem_ptr_flag_bitsILi8EEENSV_INS5_IJNSA_ILi8EEESF_EEENS5_IJSF_SB_EEEEEEEvNS4_8identityES12_S1C_vS1D_EENS_8epilogue10collective18CollectiveEpilogueINS1F_23Sm100TmaWarpSpecializedILi1ELi1ELi64ELb0ELb0EEEJSG_NS5_IJNSV_ISE_SB_EENSV_ISF_SB_EEEEESH_SI_SH_SI_NS1F_6fusion15FusionCallbacksIS1J_NS1N_17LinearCombinationISH_fSH_fLNS_15FloatRoundStyleE2EEESG_S1M_JEEENS4_5SM1004TMEM4LOAD26SM100_TMEM_LOAD_32dp32b64xES12_S1C_NS4_39AutoVectorizingCopyWithAssumedAlignmentILi128EEENS4_14SM90_TMA_STOREES1C_S1Y_S1Y_EEEvvEEEEvNT_6ParamsE:
        .type           _ZN7cutlass13device_kernelINS_4gemm6kernel13GemmUniversalIN4cute5tupleIJiiiiEEENS1_10collective13CollectiveMmaINS1_35MainloopSm100TmaUmmaWarpSpecializedILi17ELi2ELi4ENS5_IJNS4_1CILi1EEESB_SB_EEEEENS5_IJNSA_ILi128EEENSA_ILi64EEESF_EEENS_12float_e5m2_tENS5_IJlSB_lEEESH_SI_NS4_8TiledMMAINS4_8MMA_AtomIJNS4_10MMA_TraitsINS4_19SM100_MMA_F8F6F4_SSEJSH_SH_fSE_SF_NS4_17integral_constantINS4_4UMMA5MajorELSP_0EEESQ_NSN_INSO_7ScaleInELSR_0EEESS_EEEEEENS4_6LayoutISC_NS5_IJNSA_ILi0EEESW_SW_EEEEENS5_IJNS4_10UnderscoreESZ_SZ_EEEEENS4_13SM90_TMA_LOADENS4_14ComposedLayoutINS4_7SwizzleILi2ELi4ELi3EEENS4_18smem_ptr_flag_bitsILi8EEENSV_INS5_IJNSA_ILi8EEESF_EEENS5_IJSF_SB_EEEEEEEvNS4_8identityES12_S1C_vS1D_EENS_8epilogue10collective18CollectiveEpilogueINS1F_23Sm100TmaWarpSpecializedILi1ELi1ELi64ELb0ELb0EEEJSG_NS5_IJNSV_ISE_SB_EENSV_ISF_SB_EEEEESH_SI_SH_SI_NS1F_6fusion15FusionCallbacksIS1J_NS1N_17LinearCombinationISH_fSH_fLNS_15FloatRoundStyleE2EEESG_S1M_JEEENS4_5SM1004TMEM4LOAD26SM100_TMEM_LOAD_32dp32b64xES12_S1C_NS4_39AutoVectorizingCopyWithAssumedAlignmentILi128EEENS4_14SM90_TMA_STOREES1C_S1Y_S1Y_EEEvvEEEEvNT_6ParamsE,@function
        .size           _ZN7cutlass13device_kernelINS_4gemm6kernel13GemmUniversalIN4cute5tupleIJiiiiEEENS1_10collective13CollectiveMmaINS1_35MainloopSm100TmaUmmaWarpSpecializedILi17ELi2ELi4ENS5_IJNS4_1CILi1EEESB_SB_EEEEENS5_IJNSA_ILi128EEENSA_ILi64EEESF_EEENS_12float_e5m2_tENS5_IJlSB_lEEESH_SI_NS4_8TiledMMAINS4_8MMA_AtomIJNS4_10MMA_TraitsINS4_19SM100_MMA_F8F6F4_SSEJSH_SH_fSE_SF_NS4_17integral_constantINS4_4UMMA5MajorELSP_0EEESQ_NSN_INSO_7ScaleInELSR_0EEESS_EEEEEENS4_6LayoutISC_NS5_IJNSA_ILi0EEESW_SW_EEEEENS5_IJNS4_10UnderscoreESZ_SZ_EEEEENS4_13SM90_TMA_LOADENS4_14ComposedLayoutINS4_7SwizzleILi2ELi4ELi3EEENS4_18smem_ptr_flag_bitsILi8EEENSV_INS5_IJNSA_ILi8EEESF_EEENS5_IJSF_SB_EEEEEEEvNS4_8identityES12_S1C_vS1D_EENS_8epilogue10collective18CollectiveEpilogueINS1F_23Sm100TmaWarpSpecializedILi1ELi1ELi64ELb0ELb0EEEJSG_NS5_IJNSV_ISE_SB_EENSV_ISF_SB_EEEEESH_SI_SH_SI_NS1F_6fusion15FusionCallbacksIS1J_NS1N_17LinearCombinationISH_fSH_fLNS_15FloatRoundStyleE2EEESG_S1M_JEEENS4_5SM1004TMEM4LOAD26SM100_TMEM_LOAD_32dp32b64xES12_S1C_NS4_39AutoVectorizingCopyWithAssumedAlignmentILi128EEENS4_14SM90_TMA_STOREES1C_S1Y_S1Y_EEEvvEEEEvNT_6ParamsE,(.L_x_168 - _ZN7cutlass13device_kernelINS_4gemm6kernel13GemmUniversalIN4cute5tupleIJiiiiEEENS1_10collective13CollectiveMmaINS1_35MainloopSm100TmaUmmaWarpSpecializedILi17ELi2ELi4ENS5_IJNS4_1CILi1EEESB_SB_EEEEENS5_IJNSA_ILi128EEENSA_ILi64EEESF_EEENS_12float_e5m2_tENS5_IJlSB_lEEESH_SI_NS4_8TiledMMAINS4_8MMA_AtomIJNS4_10MMA_TraitsINS4_19SM100_MMA_F8F6F4_SSEJSH_SH_fSE_SF_NS4_17integral_constantINS4_4UMMA5MajorELSP_0EEESQ_NSN_INSO_7ScaleInELSR_0EEESS_EEEEEENS4_6LayoutISC_NS5_IJNSA_ILi0EEESW_SW_EEEEENS5_IJNS4_10UnderscoreESZ_SZ_EEEEENS4_13SM90_TMA_LOADENS4_14ComposedLayoutINS4_7SwizzleILi2ELi4ELi3EEENS4_18smem_ptr_flag_bitsILi8EEENSV_INS5_IJNSA_ILi8EEESF_EEENS5_IJSF_SB_EEEEEEEvNS4_8identityES12_S1C_vS1D_EENS_8epilogue10collective18CollectiveEpilogueINS1F_23Sm100TmaWarpSpecializedILi1ELi1ELi64ELb0ELb0EEEJSG_NS5_IJNSV_ISE_SB_EENSV_ISF_SB_EEEEESH_SI_SH_SI_NS1F_6fusion15FusionCallbacksIS1J_NS1N_17LinearCombinationISH_fSH_fLNS_15FloatRoundStyleE2EEESG_S1M_JEEENS4_5SM1004TMEM4LOAD26SM100_TMEM_LOAD_32dp32b64xES12_S1C_NS4_39AutoVectorizingCopyWithAssumedAlignmentILi128EEENS4_14SM90_TMA_STOREES1C_S1Y_S1Y_EEEvvEEEEvNT_6ParamsE)
        .other          _ZN7cutlass13device_kernelINS_4gemm6kernel13GemmUniversalIN4cute5tupleIJiiiiEEENS1_10collective13CollectiveMmaINS1_35MainloopSm100TmaUmmaWarpSpecializedILi17ELi2ELi4ENS5_IJNS4_1CILi1EEESB_SB_EEEEENS5_IJNSA_ILi128EEENSA_ILi64EEESF_EEENS_12float_e5m2_tENS5_IJlSB_lEEESH_SI_NS4_8TiledMMAINS4_8MMA_AtomIJNS4_10MMA_TraitsINS4_19SM100_MMA_F8F6F4_SSEJSH_SH_fSE_SF_NS4_17integral_constantINS4_4UMMA5MajorELSP_0EEESQ_NSN_INSO_7ScaleInELSR_0EEESS_EEEEEENS4_6LayoutISC_NS5_IJNSA_ILi0EEESW_SW_EEEEENS5_IJNS4_10UnderscoreESZ_SZ_EEEEENS4_13SM90_TMA_LOADENS4_14ComposedLayoutINS4_7SwizzleILi2ELi4ELi3EEENS4_18smem_ptr_flag_bitsILi8EEENSV_INS5_IJNSA_ILi8EEESF_EEENS5_IJSF_SB_EEEEEEEvNS4_8identityES12_S1C_vS1D_EENS_8epilogue10collective18CollectiveEpilogueINS1F_23Sm100TmaWarpSpecializedILi1ELi1ELi64ELb0ELb0EEEJSG_NS5_IJNSV_ISE_SB_EENSV_ISF_SB_EEEEESH_SI_SH_SI_NS1F_6fusion15FusionCallbacksIS1J_NS1N_17LinearCombinationISH_fSH_fLNS_15FloatRoundStyleE2EEESG_S1M_JEEENS4_5SM1004TMEM4LOAD26SM100_TMEM_LOAD_32dp32b64xES12_S1C_NS4_39AutoVectorizingCopyWithAssumedAlignmentILi128EEENS4_14SM90_TMA_STOREES1C_S1Y_S1Y_EEEvvEEEEvNT_6ParamsE,@"STO_CUDA_ENTRY STV_DEFAULT"
_ZN7cutlass13device_kernelINS_4gemm6kernel13GemmUniversalIN4cute5tupleIJiiiiEEENS1_10collective13CollectiveMmaINS1_35MainloopSm100TmaUmmaWarpSpecializedILi17ELi2ELi4ENS5_IJNS4_1CILi1EEESB_SB_EEEEENS5_IJNSA_ILi128EEENSA_ILi64EEESF_EEENS_12float_e5m2_tENS5_IJlSB_lEEESH_SI_NS4_8TiledMMAINS4_8MMA_AtomIJNS4_10MMA_TraitsINS4_19SM100_MMA_F8F6F4_SSEJSH_SH_fSE_SF_NS4_17integral_constantINS4_4UMMA5MajorELSP_0EEESQ_NSN_INSO_7ScaleInELSR_0EEESS_EEEEEENS4_6LayoutISC_NS5_IJNSA_ILi0EEESW_SW_EEEEENS5_IJNS4_10UnderscoreESZ_SZ_EEEEENS4_13SM90_TMA_LOADENS4_14ComposedLayoutINS4_7SwizzleILi2ELi4ELi3EEENS4_18smem_ptr_flag_bitsILi8EEENSV_INS5_IJNSA_ILi8EEESF_EEENS5_IJSF_SB_EEEEEEEvNS4_8identityES12_S1C_vS1D_EENS_8epilogue10collective18CollectiveEpilogueINS1F_23Sm100TmaWarpSpecializedILi1ELi1ELi64ELb0ELb0EEEJSG_NS5_IJNSV_ISE_SB_EENSV_ISF_SB_EEEEESH_SI_SH_SI_NS1F_6fusion15FusionCallbacksIS1J_NS1N_17LinearCombinationISH_fSH_fLNS_15FloatRoundStyleE2EEESG_S1M_JEEENS4_5SM1004TMEM4LOAD26SM100_TMEM_LOAD_32dp32b64xES12_S1C_NS4_39AutoVectorizingCopyWithAssumedAlignmentILi128EEENS4_14SM90_TMA_STOREES1C_S1Y_S1Y_EEEvvEEEEvNT_6ParamsE:
[----:B------:R-:W1:Y:S01]  /*0000*/  LDC R1, c[0x0][0x37c] ;  /* 0x0000df00ff017b82 */ /* 0x000e620000000800 */
[----:B------:R-:W2:Y:S01]  /*0010*/  S2R R166, SR_TID.X ;  /* 0x0000000000a67919 */ /* 0x000ea20000002100 */
[----:B------:R-:W3:Y:S01]  /*0020*/  LDCU.64 UR4, c[0x0][0x890] ;  /* 0x00011200ff0477ac */ /* 0x000ee20008000a00 */
[----:B------:R-:W-:Y:S02]  /*0030*/  PRMT R164, RZ, 0x7610, R164 ;  /* 0x00007610ffa47816 */ /* 0x000fe400000000a4 */
[----:B------:R-:W-:Y:S01]  /*0040*/  ELECT P5, URZ, PT ;  /* 0x0000000000ff782f */ /* 0x000fe200038a0000 */
[----:B------:R-:W4:Y:S01]  /*0050*/  LDCU.64 UR40, c[0x0][0x358] ;  /* 0x00006b00ff2877ac */ /* 0x000f220008000a00 */
[----:B---3--:R-:W-:-:S04]  /*0060*/  UISETP.NE.U32.AND UP0, UPT, UR4, URZ, UPT ;  /* 0x000000ff0400728c */ /* 0x008fc8000bf05070 */
[----:B------:R-:W-:Y:S01]  /*0070*/  UISETP.NE.AND.EX UP0, UPT, UR5, URZ, UPT, UP0 ;  /* 0x000000ff0500728c */ /* 0x000fe2000bf05300 */
[----:B--2---:R-:W-:-:S05]  /*0080*/  SHF.R.U32.HI R169, RZ, 0x5, R166 ;  /* 0x00000005ffa97819 */ /* 0x004fca00000116a6 */
[----:B------:R-:W2:Y:S02]  /*0090*/  SHFL.IDX PT, R0, R169, RZ, 0x1f ;  /* 0x00001fffa9007589 */ /* 0x000ea400000e0000 */
[----:B--2---:R-:W-:Y:S01]  /*00a0*/  R2UR UR8, R0 ;  /* 0x00000000000872ca */ /* 0x004fe200000e0000 */
[----:B-1--4-:R-:W-:-:S14]  /*00b0*/  BRA.U UP0, `(.L_x_0) ;  /* 0x00000001002c7547 */ /* 0x012fdc000b800000 */
[----:B------:R-:W1:Y:S02]  /*00c0*/  LDCU.64 UR6, c[0x0][0x888] ;  /* 0x00011100ff0677ac */ /* 0x000e640008000a00 */
[----:B-1----:R-:W-:-:S04]  /*00d0*/  UISETP.NE.U32.AND UP0, UPT, UR6, URZ, UPT ;  /* 0x000000ff0600728c */ /* 0x002fc8000bf05070 */
[----:B------:R-:W-:-:S09]  /*00e0*/  UISETP.NE.AND.EX UP0, UPT, UR7, URZ, UPT, UP0 ;  /* 0x000000ff0700728c */ /* 0x000fd2000bf05300 */
[----:B------:R-:W-:Y:S05]  /*00f0*/  BRA.U !UP0, `(.L_x_1) ;  /* 0x0000000108107547 */ /* 0x000fea000b800000 */
[----:B------:R-:W1:Y:S02]  /*0100*/  LDC.64 R2, c[0x0][0x888] ;  /* 0x00022200ff027b82 */ /* 0x000e640000000a00 */
[----:B-1----:R1:W5:Y:S01]  /*0110*/  LDG.E R81, desc[UR40][R2.64] ;  /* 0x0000002802517981 */ /* 0x002362000c1e1900 */
[----:B------:R-:W-:Y:S01]  /*0120*/  HFMA2 R164, -RZ, RZ, 0, 5.9604644775390625e-08 ;  /* 0x00000001ffa47431 */ /* 0x000fe200000001ff */
[----:B------:R-:W-:Y:S05]  /*0130*/  BRA `(.L_x_0) ;  /* 0x00000000000c7947 */ /* 0x000fea0003800000 */
.L_x_1:
[----:B------:R-:W1:Y:S01]  /*0140*/  LDCU UR6, c[0x0][0x880] ;  /* 0x00011000ff0677ac */ /* 0x000e620008000800 */
[----:B------:R-:W-:Y:S01]  /*0150*/  HFMA2 R164, -RZ, RZ, 0, 5.9604644775390625e-08 ;  /* 0x00000001ffa47431 */ /* 0x000fe200000001ff */
[----:B-1----:R-:W-:-:S07]  /*0160*/  MOV R81, UR6 ;  /* 0x0000000600517c02 */ /* 0x002fce0008000f00 */
.L_x_0:
[----:B------:R-:W2:Y:S02]  /*0170*/  LDCU.64 UR6, c[0x0][0x8b0] ;  /* 0x00011600ff0677ac */ /* 0x000ea40008000a00 */
[----:B--2---:R-:W-:-:S04]  /*0180*/  UISETP.NE.U32.AND UP0, UPT, UR6, URZ, UPT ;  /* 0x000000ff0600728c */ /* 0x004fc8000bf05070 */
[----:B------:R-:W-:-:S09]  /*0190*/  UISETP.NE.AND.EX UP0, UPT, UR7, URZ, UPT, UP0 ;  /* 0x000000ff0700728c */ /* 0x000fd2000bf05300 */
[----:B------:R-:W-:Y:S05]  /*01a0*/  BRA.U UP0, `(.L_x_2) ;  /* 0x0000000100247547 */ /* 0x000fea000b800000 */
[----:B------:R-:W2:Y:S02]  /*01b0*/  LDCU.64 UR6, c[0x0][0x8a8] ;  /* 0x00011500ff0677ac */ /* 0x000ea40008000a00 */
[----:B--2---:R-:W-:-:S04]  /*01c0*/  UISETP.NE.U32.AND UP0, UPT, UR6, URZ, UPT ;  /* 0x000000ff0600728c */ /* 0x004fc8000bf05070 */
[----:B------:R-:W-:-:S09]  /*01d0*/  UISETP.NE.AND.EX UP0, UPT, UR7, URZ, UPT, UP0 ;  /* 0x000000ff0700728c */ /* 0x000fd2000bf05300 */
[----:B------:R-:W-:Y:S05]  /*01e0*/  BRA.U !UP0, `(.L_x_3) ;  /* 0x00000001080c7547 */ /* 0x000fea000b800000 */
[----:B------:R-:W2:Y:S02]  /*01f0*/  LDC.64 R78, c[0x0][0x8a8] ;  /* 0x00022a00ff4e7b82 */ /* 0x000ea40000000a00 */
[----:B--2---:R2:W5:Y:S01]  /*0200*/  LDG.E R78, desc[UR40][R78.64] ;  /* 0x000000284e4e7981 */ /* 0x004562000c1e1900 */
[----:B------:R-:W-:Y:S05]  /*0210*/  BRA `(.L_x_2) ;  /* 0x0000000000087947 */ /* 0x000fea0003800000 */
.L_x_3:
[----:B------:R-:W2:Y:S02]  /*0220*/  LDCU UR6, c[0x0][0x8a0] ;  /* 0x00011400ff0677ac */ /* 0x000ea40008000800 */
[----:B--2---:R-:W-:Y:S02]  /*0230*/  MOV R78, UR6 ;  /* 0x00000006004e7c02 */ /* 0x004fe40008000f00 */
.L_x_2:
[----:B------:R-:W-:Y:S01]  /*0240*/  IMAD.U32 R0, RZ, RZ, UR8 ;  /* 0x00000008ff007e24 */ /* 0x000fe2000f8e00ff */
[----:B------:R-:W-:Y:S04]  /*0250*/  BSSY.RECONVERGENT B0, `(.L_x_4) ;  /* 0x000000c000007945 */ /* 0x000fe80003800200 */
[C---:B------:R-:W-:Y:S02]  /*0260*/  ISETP.NE.OR P1, PT, R0.reuse, 0x1, !P5 ;  /* 0x000000010000780c */ /* 0x040fe40006f25670 */
[----:B------:R-:W-:-:S11]  /*0270*/  ISETP.NE.OR P0, PT, R0, 0x3, !P5 ;  /* 0x000000030000780c */ /* 0x000fd60006f05670 */
[----:B------:R-:W-:Y:S05]  /*0280*/  @P1 BRA `(.L_x_5) ;  /* 0x0000000000201947 */ /* 0x000fea0003800000 */
[----:B------:R-:W3:Y:S02]  /*0290*/  LDCU.64 UR6, c[0x0][0x348] ;  /* 0x00006900ff0677ac */ /* 0x000ee40008000a00 */
[----:B---3--:R-:W-:Y:S02]  /*02a0*/  UIADD3 UR10, UP1, UPT, UR6, 0x80, URZ ;  /* 0x00000080060a7890 */ /* 0x008fe4000ff3e0ff */
[----:B------:R-:W-:Y:S02]  /*02b0*/  UIADD3 UR6, UP0, UPT, UR6, 0x180, URZ ;  /* 0x0000018006067890 */ /* 0x000fe4000ff1e0ff */
[----:B------:R-:W-:Y:S02]  /*02c0*/  UIADD3.X UR11, UPT, UPT, URZ, UR7, URZ, UP1, !UPT ;  /* 0x00000007ff0b7290 */ /* 0x000fe40008ffe4ff */
[----:B------:R-:W-:-:S07]  /*02d0*/  UIADD3.X UR7, UPT, UPT, URZ, UR7, URZ, UP0, !UPT ;  /* 0x00000007ff077290 */ /* 0x000fce00087fe4ff */
[----:B------:R3:W-:Y:S02]  /*02e0*/  UTMACCTL.PF [UR10] ;  /* 0x000000000a0079b9 */ /* 0x0007e40008040000 */
[----:B------:R3:W-:Y:S02]  /*02f0*/  UTMACCTL.PF [UR6] ;  /* 0x00000000060079b9 */ /* 0x0007e40008040000 */
[----:B---3--:R-:W-:Y:S01]  /*0300*/  NOP ;  /* 0x0000000000007918 */ /* 0x008fe20000000000 */
.L_x_5:
[----:B------:R-:W-:Y:S05]  /*0310*/  BSYNC.RECONVERGENT B0 ;  /* 0x0000000000007941 */ /* 0x000fea0003800200 */
.L_x_4:
[----:B------:R-:W-:Y:S04]  /*0320*/  BSSY.RECONVERGENT B0, `(.L_x_6) ;  /* 0x000000a000007945 */ /* 0x000fe80003800200 */
        /* <DEDUP_REMOVED lines=9> */
.L_x_7:
[----:B------:R-:W-:Y:S05]  /*03c0*/  BSYNC.RECONVERGENT B0 ;  /* 0x0000000000007941 */ /* 0x000fea0003800200 */
.L_x_6:
[----:B------:R-:W3:Y:S01]  /*03d0*/  LDCU.64 UR6, c[0x0][0x888] ;  /* 0x00011100ff0677ac */ /* 0x000ee20008000a00 */
[----:B------:R-:W-:Y:S02]  /*03e0*/  UISETP.EQ.U32.AND UP1, UPT, UR4, URZ, UPT ;  /* 0x000000ff0400728c */ /* 0x000fe4000bf22070 */
[----:B------:R-:W-:Y:S02]  /*03f0*/  UPLOP3.LUT UP2, UPT, UPT, UPT, UPT, 0x80, 0x8 ;  /* 0x000000000008789c */ /* 0x000fe40003f4f070 */
[----:B---3--:R-:W-:-:S04]  /*0400*/  UISETP.NE.U32.AND UP0, UPT, UR6, URZ, UPT ;  /* 0x000000ff0600728c */ /* 0x008fc8000bf05070 */
[----:B------:R-:W-:-:S04]  /*0410*/  UISETP.NE.AND.EX UP0, UPT, UR7, URZ, UPT, UP0 ;  /* 0x000000ff0700728c */ /* 0x000fc8000bf05300 */
[----:B------:R-:W-:-:S04]  /*0420*/  UISETP.EQ.OR.EX UP3, UPT, UR5, URZ, !UP0, UP1 ;  /* 0x000000ff0500728c */ /* 0x000fc8000c762710 */
[----:B------:R-:W-:-:S05]  /*0430*/  UP2UR UR44, UPR, URZ, 0x8 ;  /* 0x00000008ff2c7883 */ /* 0x000fca0008000000 */
[----:B------:R-:W-:Y:S07]  /*0440*/  BRA.U !UP3, `(.L_x_8) ;  /* 0x000000010b207547 */ /* 0x000fee000b800000 */
[----:B------:R-:W-:Y:S01]  /*0450*/  UISETP.NE.U32.AND UP2, UPT, UR4, URZ, UPT ;  /* 0x000000ff0400728c */ /* 0x000fe2000bf45070 */
[----:B-----5:R-:W-:Y:S01]  /*0460*/  FSETP.NEU.AND P0, PT, R81, RZ, PT ;  /* 0x000000ff5100720b */ /* 0x020fe20003f0d000 */
[----:B------:R-:W-:Y:S02]  /*0470*/  USEL UR4, URZ, 0xffffffff, UP0 ;  /* 0xffffffffff047887 */ /* 0x000fe40008000000 */
[----:B------:R-:W-:-:S10]  /*0480*/  UISETP.NE.AND.EX UP2, UPT, UR5, URZ, UPT, UP2 ;  /* 0x000000ff0500728c */ /* 0x000fd4000bf45320 */
[----:B------:R-:W-:Y:S01]  /*0490*/  VOTEU.ANY UP1, P0 ;  /* 0x0000000000ff7886 */ /* 0x000fe20000020100 */
[----:B------:R-:W-:-:S04]  /*04a0*/  @!UP2 USEL UR4, URZ, 0xffffffff, UP1 ;  /* 0xffffffffff04a887 */ /* 0x000fc80008800000 */
[----:B------:R-:W-:-:S04]  /*04b0*/  ULOP3.LUT UR4, UR4, 0x1, URZ, 0xc0, !UPT ;  /* 0x0000000104047892 */ /* 0x000fc8000f8ec0ff */
[----:B------:R-:W-:-:S11]  /*04c0*/  UISETP.NE.U32.AND UP2, UPT, UR4, 0x1, UPT ;  /* 0x000000010400788c */ /* 0x000fd6000bf45070 */
.L_x_8:
[----:B-1----:R-:W1:Y:S01]  /*04d0*/  SHFL.IDX PT, R2, R169, RZ, 0x1f ;  /* 0x00001fffa9027589 */ /* 0x002e6200000e0000 */
[----:B------:R-:W-:-:S04]  /*04e0*/  UISETP.NE.AND UP1, UPT, UR8, 0x2, UPT ;  /* 0x000000020800788c */ /* 0x000fc8000bf25270 */
[----:B------:R-:W-:Y:S01]  /*04f0*/  USEL UR13, URZ, 0x1, UP1 ;  /* 0x00000001ff0d7887 */ /* 0x000fe20008800000 */
[----:B-1----:R-:W-:-:S13]  /*0500*/  ISETP.NE.AND P0, PT, R2, RZ, PT ;  /* 0x000000ff0200720c */ /* 0x002fda0003f05270 */
[----:B------:R-:W-:Y:S05]  /*0510*/  @P0 BRA `(.L_x_9) ;  /* 0x0000000000bc0947 */ /* 0x000fea0003800000 */
[----:B------:R-:W-:Y:S01]  /*0520*/  ELECT P0, URZ, PT ;  /* 0x0000000000ff782f */ /* 0x000fe20003800000 */
[----:B------:R-:W-:-:S12]  /*0530*/  BSSY.RECONVERGENT B0, `(.L_x_9) ;  /* 0x000002d000007945 */ /* 0x000fd80003800200 */
[----:B------:R-:W-:Y:S05]  /*0540*/  @!P0 BRA `(.L_x_10) ;  /* 0x0000000000ac8947 */ /* 0x000fea0003800000 */
[----:B------:R-:W1:Y:S01]  /*0550*/  S2UR UR5, SR_CgaCtaId ;  /* 0x00000000000579c3 */ /* 0x000e620000008800 */
[----:B------:R-:W-:Y:S01]  /*0560*/  UMOV UR6, 0x400 ;  /* 0x0000040000067882 */ /* 0x000fe20000000000 */
[----:B------:R-:W-:Y:S01]  /*0570*/  UMOV UR4, 0x1 ;  /* 0x0000000100047882 */ /* 0x000fe20000000000 */
[----:B-1----:R-:W-:Y:S02]  /*0580*/  ULEA UR5, UR5, UR6, 0x18 ;  /* 0x0000000605057291 */ /* 0x002fe4000f8ec0ff */
[----:B------:R-:W-:-:S04]  /*0590*/  UIADD3 UR6, UPT, UPT, -UR4, 0x100000, URZ ;  /* 0x0010000004067890 */ /* 0x000fc8000fffe1ff */
[----:B------:R-:W-:Y:S02]  /*05a0*/  USHF.L.U32 UR7, UR6, 0xb, URZ ;  /* 0x0000000b06077899 */ /* 0x000fe400080006ff */
[----:B------:R-:W-:Y:S01]  /*05b0*/  USHF.L.U32 UR6, UR6, 0x1, URZ ;  /* 0x0000000106067899 */ /* 0x000fe200080006ff */
[----:B------:R-:W1:Y:S11]  /*05c0*/  FENCE.VIEW.ASYNC.S ;  /* 0x00000000000073c6 */ /* 0x000e760000000000 */
[----:B-1----:R1:W3:Y:S01]  /*05d0*/  SYNCS.EXCH.64 URZ, [UR5], UR6 ;  /* 0x0000000605ff75b2 */ /* 0x0022e20008000100 */
[----:B------:R1:W4:Y:S01]  /*05e0*/  SYNCS.EXCH.64 URZ, [UR5+0x88], UR6 ;  /* 0x0000880605ff75b2 */ /* 0x0003220008000100 */
[----:B------:R1:W1:Y:S01]  /*05f0*/  SYNCS.EXCH.64 URZ, [UR5+0x8], UR6 ;  /* 0x0000080605ff75b2 */ /* 0x0002620008000100 */
        /* <DEDUP_REMOVED lines=31> */
[----:B---34-:R-:W-:Y:S01]  /*07f0*/  NOP ;  /* 0x0000000000007918 */ /* 0x018fe20000000000 */
.L_x_10:
[----:B-1----:R-:W-:Y:S05]  /*0800*/  BSYNC.RECONVERGENT B0 ;  /* 0x0000000000007941 */ /* 0x002fea0003800200 */
.L_x_9:
[----:B------:R-:W1:Y:S01]  /*0810*/  SHFL.IDX PT, R2, R169, RZ, 0x1f ;  /* 0x00001fffa9027589 */ /* 0x000e6200000e0000 */
[----:B------:R-:W-:Y:S01]  /*0820*/  NOP ;  /* 0x0000000000007918 */ /* 0x000fe20000000000 */
[----:B-1----:R-:W-:-:S13]  /*0830*/  ISETP.NE.AND P0, PT, R2, 0x1, PT ;  /* 0x000000010200780c */ /* 0x002fda0003f05270 */
[----:B------:R-:W-:Y:S05]  /*0840*/  @P0 BRA `(.L_x_11) ;  /* 0x0000000000400947 */ /* 0x000fea0003800000 */
[----:B------:R-:W1:Y:S01]  /*0850*/  S2UR UR6, SR_CgaCtaId ;  /* 0x00000000000679c3 */ /* 0x000e620000008800 */
[----:B------:R-:W-:Y:S01]  /*0860*/  UMOV UR7, 0x400 ;  /* 0x0000040000077882 */ /* 0x000fe20000000000 */
[----:B------:R-:W-:Y:S01]  /*0870*/  UMOV UR5, 0x20 ;  /* 0x0000002000057882 */ /* 0x000fe20000000000 */
[----:B------:R-:W-:Y:S01]  /*0880*/  UMOV UR4, 0x80 ;  /* 0x0000008000047882 */ /* 0x000fe20000000000 */
[----:B------:R-:W-:-:S04]  /*0890*/  UIADD3 UR10, UPT, UPT, -UR5, 0x100000, URZ ;  /* 0x00100000050a7890 */ /* 0x000fc8000fffe1ff */
[----:B------:R-:W-:Y:S02]  /*08a0*/  USHF.L.U32 UR11, UR10, 0xb, URZ ;  /* 0x0000000b0a0b7899 */ /* 0x000fe400080006ff */
[----:B------:R-:W-:Y:S02]  /*08b0*/  USHF.L.U32 UR10, UR10, 0x1, URZ ;  /* 0x000000010a0a7899 */ /* 0x000fe400080006ff */
[----:B------:R-:W-:-:S04]  /*08c0*/  UIADD3 UR4, UPT, UPT, -UR4, 0x100000, URZ ;  /* 0x0010000004047890 */ /* 0x000fc8000fffe1ff */
[----:B------:R-:W-:Y:S02]  /*08d0*/  USHF.L.U32 UR5, UR4, 0xb, URZ ;  /* 0x0000000b04057899 */ /* 0x000fe400080006ff */
[----:B------:R-:W-:Y:S01]  /*08e0*/  USHF.L.U32 UR4, UR4, 0x1, URZ ;  /* 0x0000000104047899 */ /* 0x000fe200080006ff */
[----:B------:R-:W-:Y:S01]  /*08f0*/  ELECT P0, URZ, PT ;  /* 0x0000000000ff782f */ /* 0x000fe20003800000 */
[----:B-1----:R-:W-:Y:S01]  /*0900*/  ULEA UR6, UR6, UR7, 0x18 ;  /* 0x0000000706067291 */ /* 0x002fe2000f8ec0ff */
[----:B------:R-:W1:Y:S11]  /*0910*/  FENCE.VIEW.ASYNC.S ;  /* 0x00000000000073c6 */ /* 0x000e760000000000 */
[----:B-1----:R1:W3:Y:S01]  /*0920*/  SYNCS.EXCH.64 URZ, [UR6+0x110], UR10 ;  /* 0x0001100a06ff75b2 */ /* 0x0022e20008000100 */
[----:B------:R1:W4:Y:S01]  /*0930*/  SYNCS.EXCH.64 URZ, [UR6+0x118], UR4 ;  /* 0x0001180406ff75b2 */ /* 0x0003220008000100 */
[----:B------:R-:W-:Y:S01]  /*0940*/  NOP ;  /* 0x0000000000007918 */ /* 0x000fe20000000000 */
.L_x_11:
[----:B------:R-:W2:Y:S01]  /*0950*/  SHFL.IDX PT, R2, R169, RZ, 0x1f ;  /* 0x00001fffa9027589 */ /* 0x000ea200000e0000 */
[----:B------:R-:W-:Y:S01]  /*0960*/  NOP ;  /* 0x0000000000007918 */ /* 0x000fe20000000000 */
[----:B--2---:R-:W-:-:S13]  /*0970*/  ISETP.NE.AND P0, PT, R2, 0x3, PT ;  /* 0x000000030200780c */ /* 0x004fda0003f05270 */
[----:B------:R-:W-:Y:S05]  /*0980*/  @P0 BRA `(.L_x_12) ;  /* 0x0000000000300947 */ /* 0x000fea0003800000 */
[----:B-1----:R-:W1:Y:S01]  /*0990*/  S2UR UR5, SR_CgaCtaId ;  /* 0x00000000000579c3 */ /* 0x002e620000008800 */
[----:B------:R-:W-:Y:S01]  /*09a0*/  UMOV UR6, 0x400 ;  /* 0x0000040000067882 */ /* 0x000fe20000000000 */
[----:B------:R-:W-:Y:S01]  /*09b0*/  UMOV UR4, 0x20 ;  /* 0x0000002000047882 */ /* 0x000fe20000000000 */
[----:B------:R-:W-:Y:S01]  /*09c0*/  ELECT P0, URZ, PT ;  /* 0x0000000000ff782f */ /* 0x000fe20003800000 */
[----:B-1----:R-:W-:Y:S02]  /*09d0*/  ULEA UR5, UR5, UR6, 0x18 ;  /* 0x0000000605057291 */ /* 0x002fe4000f8ec0ff */
[----:B------:R-:W-:-:S04]  /*09e0*/  UIADD3 UR6, UPT, UPT, -UR4, 0x100000, URZ ;  /* 0x0010000004067890 */ /* 0x000fc8000fffe1ff */
[----:B------:R-:W-:Y:S02]  /*09f0*/  USHF.L.U32 UR7, UR6, 0xb, URZ ;  /* 0x0000000b06077899 */ /* 0x000fe400080006ff */
[----:B------:R-:W-:Y:S01]  /*0a00*/  USHF.L.U32 UR6, UR6, 0x1, URZ ;  /* 0x0000000106067899 */ /* 0x000fe200080006ff */
[----:B------:R-:W1:Y:S11]  /*0a10*/  FENCE.VIEW.ASYNC.S ;  /* 0x00000000000073c6 */ /* 0x000e760000000000 */
[----:B-1----:R2:W1:Y:S01]  /*0a20*/  SYNCS.EXCH.64 URZ, [UR5+0x120], UR6 ;  /* 0x0001200605ff75b2 */ /* 0x0024620008000100 */
[----:B------:R2:W1:Y:S02]  /*0a30*/  SYNCS.EXCH.64 URZ, [UR5+0x128], UR6 ;  /* 0x0001280605ff75b2 */ /* 0x0004640008000100 */
[----:B--2---:R-:W-:Y:S01]  /*0a40*/  NOP ;  /* 0x0000000000007918 */ /* 0x004fe20000000000 */
.L_x_12:
[----:B------:R-:W2:Y:S01]  /*0a50*/  SHFL.IDX PT, R2, R169, RZ, 0x1f ;  /* 0x00001fffa9027589 */ /* 0x000ea200000e0000 */
[----:B------:R-:W-:Y:S01]  /*0a60*/  NOP ;  /* 0x0000000000007918 */ /* 0x000fe20000000000 */
[----:B--2---:R-:W-:-:S13]  /*0a70*/  ISETP.NE.AND P0, PT, R2, 0x4, PT ;  /* 0x000000040200780c */ /* 0x004fda0003f05270 */
[----:B------:R-:W-:Y:S05]  /*0a80*/  @P0 BRA `(.L_x_13) ;  /* 0x00000000004c0947 */ /* 0x000fea0003800000 */
[----:B-1----:R-:W1:Y:S01]  /*0a90*/  S2UR UR5, SR_CgaCtaId ;  /* 0x00000000000579c3 */ /* 0x002e620000008800 */
[----:B------:R-:W-:Y:S01]  /*0aa0*/  UMOV UR7, 0x100 ;  /* 0x0000010000077882 */ /* 0x000fe20000000000 */
[----:B------:R-:W-:Y:S01]  /*0ab0*/  UMOV UR6, 0x400 ;  /* 0x0000040000067882 */ /* 0x000fe20000000000 */
[----:B------:R-:W-:Y:S01]  /*0ac0*/  USEL UR7, UR7, 0xe0, UP2 ;  /* 0x000000e007077887 */ /* 0x000fe20009000000 */
[----:B------:R-:W-:Y:S01]  /*0ad0*/  UMOV UR4, 0x1 ;  /* 0x0000000100047882 */ /* 0x000fe20000000000 */
[----:B------:R-:W-:Y:S01]  /*0ae0*/  ELECT P0, URZ, PT ;  /* 0x0000000000ff782f */ /* 0x000fe20003800000 */
[----:B------:R-:W-:-:S04]  /*0af0*/  UIADD3 UR10, UPT, UPT, -UR4, 0x100000, URZ ;  /* 0x00100000040a7890 */ /* 0x000fc8000fffe1ff */
[----:B------:R-:W-:Y:S02]  /*0b00*/  USHF.L.U32 UR11, UR10, 0xb, URZ ;  /* 0x0000000b0a0b7899 */ /* 0x000fe400080006ff */
[----:B------:R-:W-:Y:S02]  /*0b10*/  USHF.L.U32 UR10, UR10, 0x1, URZ ;  /* 0x000000010a0a7899 */ /* 0x000fe400080006ff */
[----:B-1----:R-:W-:Y:S02]  /*0b20*/  ULEA UR5, UR5, UR6, 0x18 ;  /* 0x0000000605057291 */ /* 0x002fe4000f8ec0ff */
[----:B------:R-:W-:-:S04]  /*0b30*/  UIADD3 UR6, UPT, UPT, -UR7, 0x100000, URZ ;  /* 0x0010000007067890 */ /* 0x000fc8000fffe1ff */
[----:B------:R-:W-:Y:S02]  /*0b40*/  USHF.L.U32 UR7, UR6, 0xb, URZ ;  /* 0x0000000b06077899 */ /* 0x000fe400080006ff */
[----:B------:R-:W-:Y:S01]  /*0b50*/  USHF.L.U32 UR6, UR6, 0x1, URZ ;  /* 0x0000000106067899 */ /* 0x000fe200080006ff */
[----:B------:R-:W1:Y:S03]  /*0b60*/  FENCE.VIEW.ASYNC.S ;  /* 0x00000000000073c6 */ /* 0x000e660000000000 */
[----:B-1----:R2:W1:Y:S08]  /*0b70*/  SYNCS.EXCH.64 URZ, [UR5+0x130], UR10 ;  /* 0x0001300a05ff75b2 */ /* 0x0024700008000100 */
[----:B------:R2:W1:Y:S01]  /*0b80*/  SYNCS.EXCH.64 URZ, [UR5+0x140], UR6 ;  /* 0x0001400605ff75b2 */ /* 0x0004620008000100 */
[----:B------:R2:W1:Y:S01]  /*0b90*/  SYNCS.EXCH.64 URZ, [UR5+0x138], UR10 ;  /* 0x0001380a05ff75b2 */ /* 0x0004620008000100 */
[----:B------:R2:W1:Y:S02]  /*0ba0*/  SYNCS.EXCH.64 URZ, [UR5+0x148], UR6 ;  /* 0x0001480605ff75b2 */ /* 0x0004640008000100 */
[----:B--2---:R-:W-:Y:S01]  /*0bb0*/  NOP ;  /* 0x0000000000007918 */ /* 0x004fe20000000000 */
.L_x_13:
[----:B------:R-:W2:Y:S01]  /*0bc0*/  SHFL.IDX PT, R2, R169, RZ, 0x1f ;  /* 0x00001fffa9027589 */ /* 0x000ea200000e0000 */
[----:B------:R-:W-:Y:S01]  /*0bd0*/  NOP ;  /* 0x0000000000007918 */ /* 0x000fe20000000000 */
[----:B--2---:R-:W-:-:S13]  /*0be0*/  ISETP.NE.AND P0, PT, R2, 0x5, PT ;  /* 0x000000050200780c */ /* 0x004fda0003f05270 */
[----:B------:R-:W-:Y:S05]  /*0bf0*/  @P0 BRA `(.L_x_14) ;  /* 0x0000000000580947 */ /* 0x000fea0003800000 */
[----:B-1----:R-:W1:Y:S01]  /*0c00*/  S2UR UR6, SR_CgaCtaId ;  /* 0x00000000000679c3 */ /* 0x002e620000008800 */
        /* <DEDUP_REMOVED lines=12> */
[----:B-1----:R2:W1:Y:S01]  /*0cd0*/  SYNCS.EXCH.64 URZ, [UR6+0x150], UR10 ;  /* 0x0001500a06ff75b2 */ /* 0x0024620008000100 */
[----:B------:R2:W1:Y:S01]  /*0ce0*/  SYNCS.EXCH.64 URZ, [UR6+0x170], UR4 ;  /* 0x0001700406ff75b2 */ /* 0x0004620008000100 */
[----:B------:R2:W1:Y:S01]  /*0cf0*/  SYNCS.EXCH.64 URZ, [UR6+0x158], UR10 ;  /* 0x0001580a06ff75b2 */ /* 0x0004620008000100 */
[----:B------:R2:W1:Y:S01]  /*0d00*/  SYNCS.EXCH.64 URZ, [UR6+0x178], UR4 ;  /* 0x0001780406ff75b2 */ /* 0x0004620008000100 */
[----:B------:R2:W1:Y:S01]  /*0d10*/  SYNCS.EXCH.64 URZ, [UR6+0x160], UR10 ;  /* 0x0001600a06ff75b2 */ /* 0x0004620008000100 */
[----:B------:R2:W1:Y:S01]  /*0d20*/  SYNCS.EXCH.64 URZ, [UR6+0x180], UR4 ;  /* 0x0001800406ff75b2 */ /* 0x0004620008000100 */
[----:B------:R2:W1:Y:S01]  /*0d30*/  SYNCS.EXCH.64 URZ, [UR6+0x168], UR10 ;  /* 0x0001680a06ff75b2 */ /* 0x0004620008000100 */
[----:B------:R2:W1:Y:S02]  /*0d40*/  SYNCS.EXCH.64 URZ, [UR6+0x188], UR4 ;  /* 0x0001880406ff75b2 */ /* 0x0004640008000100 */
[----:B--2---:R-:W-:Y:S01]  /*0d50*/  NOP ;  /* 0x0000000000007918 */ /* 0x004fe20000000000 */
.L_x_14:
        /* <DEDUP_REMOVED lines=14> */
[----:B------:R2:W1:Y:S01]  /*0e40*/  SYNCS.EXCH.64 URZ, [UR5+0x1a0], UR6 ;  /* 0x0001a00605ff75b2 */ /* 0x0004620008000100 */
[----:B------:R2:W1:Y:S01]  /*0e50*/  SYNCS.EXCH.64 URZ, [UR5+0x198], UR6 ;  /* 0x0001980605ff75b2 */ /* 0x0004620008000100 */
[----:B------:R2:W1:Y:S02]  /*0e60*/  SYNCS.EXCH.64 URZ, [UR5+0x1a8], UR6 ;  /* 0x0001a80605ff75b2 */ /* 0x0004640008000100 */
[----:B--2---:R-:W-:Y:S01]  /*0e70*/  NOP ;  /* 0x0000000000007918 */ /* 0x004fe20000000000 */
.L_x_15:
[----:B-1----:R-:W1:Y:S01]  /*0e80*/  S2UR UR5, SR_CTAID.X ;  /* 0x00000000000579c3 */ /* 0x002e620000002500 */
[----:B------:R-:W-:-:S05]  /*0e90*/  CS2R.32 R165, SR_CgaSize ;  /* 0x0000000000a57805 */ /* 0x000fca0000008a00 */
[----:B------:R-:W-:-:S05]  /*0ea0*/  IMAD R165, R165, -0xa0, RZ ;  /* 0xffffff60a5a57824 */ /* 0x000fca00078e02ff */
[----:B------:R-:W-:-:S14]  /*0eb0*/  R2UR UR7, R165 ;  /* 0x00000000a50772ca */ /* 0x000fdc00000e0000 */
[----:B------:R-:W2:Y:S01]  /*0ec0*/  LDCU UR7, c[0x0][UR7+0x2b0] ;  /* 0x00005600070777ac */ /* 0x000ea20008000800 */
[----:B------:R-:W-:Y:S01]  /*0ed0*/  NOP ;  /* 0x0000000000007918 */ /* 0x000fe20000000000 */
[----:B------:R-:W-:-:S05]  /*0ee0*/  CS2R.32 R165, SR_CgaSize ;  /* 0x0000000000a57805 */ /* 0x000fca0000008a00 */
[----:B------:R-:W-:-:S05]  /*0ef0*/  IMAD R165, R165, -0xa0, RZ ;  /* 0xffffff60a5a57824 */ /* 0x000fca00078e02ff */
[----:B------:R-:W-:-:S14]  /*0f00*/  R2UR UR6, R165 ;  /* 0x00000000a50672ca */ /* 0x000fdc00000e0000 */
[----:B------:R-:W3:Y:S01]  /*0f10*/  LDCU UR6, c[0x0][UR6+0x2b4] ;  /* 0x00005680060677ac */ /* 0x000ee20008000800 */
[----:B------:R-:W4:Y:S08]  /*0f20*/  S2UR UR4, SR_CTAID.Y ;  /* 0x00000000000479c3 */ /* 0x000f300000002600 */
[----:B------:R-:W3:Y:S01]  /*0f30*/  LDC R9, c[0x0][0xb24] ;  /* 0x0002c900ff097b82 */ /* 0x000ee20000000800 */
[----:B-1----:R-:W-:-:S02]  /*0f40*/  I2FP.F32.U32 R5, UR5 ;  /* 0x0000000500057c45 */ /* 0x002fc40008201000 */
[----:B------:R-:W-:-:S05]  /*0f50*/  CS2R.32 R3, SR_CgaSize ;  /* 0x0000000000037805 */ /* 0x000fca0000008a00 */
[----:B------:R-:W-:-:S06]  /*0f60*/  IMAD R3, R3, -0xa0, RZ ;  /* 0xffffff6003037824 */ /* 0x000fcc00078e02ff */
[----:B------:R-:W1:Y:S01]  /*0f70*/  LDC R3, c[0x0][R3+0x2a0] ;  /* 0x0000a80003037b82 */ /* 0x000e620000000800 */
[----:B------:R-:W-:Y:S01]  /*0f80*/  MOV R165, UR5 ;  /* 0x0000000500a57c02 */ /* 0x000fe20008000f00 */
[----:B--2---:R-:W-:Y:S01]  /*0f90*/  FMUL R5, R5, UR7 ;  /* 0x0000000705057c20 */ /* 0x004fe20008400000 */
[----:B----4-:R-:W-:Y:S02]  /*0fa0*/  I2FP.F32.U32 R4, UR4 ;  /* 0x0000000400047c45 */ /* 0x010fe40008201000 */
[----:B------:R-:W-:-:S05]  /*0fb0*/  CS2R.32 R2, SR_CgaSize ;  /* 0x0000000000027805 */ /* 0x000fca0000008a00 */
[----:B------:R-:W-:-:S06]  /*0fc0*/  IMAD R2, R2, -0xa0, RZ ;  /* 0xffffff6002027824 */ /* 0x000fcc00078e02ff */
[----:B------:R-:W2:Y:S01]  /*0fd0*/  LDC R2, c[0x0][R2+0x2a4] ;  /* 0x0000a90002027b82 */ /* 0x000ea20000000800 */
[----:B------:R-:W4:Y:S01]  /*0fe0*/  F2I.U32.TRUNC.NTZ R154, R5 ;  /* 0x00000005009a7305 */ /* 0x000f22000020f000 */
[----:B------:R-:W-:Y:S01]  /*0ff0*/  MOV R155, UR4 ;  /* 0x00000004009b7c02 */ /* 0x000fe20008000f00 */
[----:B---3--:R-:W-:-:S05]  /*1000*/  FMUL R4, R4, UR6 ;  /* 0x0000000604047c20 */ /* 0x008fca0008400000 */
[----:B------:R-:W-:Y:S01]  /*1010*/  BAR.SYNC.DEFER_BLOCKING 0x0 ;  /* 0x0000000000007b1d */ /* 0x000fe20000010000 */
[----:B------:R-:W-:-:S05]  /*1020*/  ISETP.GE.AND P0, PT, R9, 0x1, PT ;  /* 0x000000010900780c */ /* 0x000fca0003f06270 */
[----:B------:R-:W3:Y:S02]  /*1030*/  F2I.U32.TRUNC.NTZ R143, R4 ;  /* 0x00000004008f7305 */ /* 0x000ee4000020f000 */
[----:B------:R-:W2:Y:S01]  /*1040*/  S2UR UR36, SR_CTAID.Z ;  /* 0x00000000002479c3 */ /* 0x000ea20000002700 */
[----:B----4-:R-:W-:-:S05]  /*1050*/  IADD3 R154, PT, PT, -R154, RZ, RZ ;  /* 0x000000ff9a9a7210 */ /* 0x010fca0007ffe1ff */
[----:B-1----:R-:W-:Y:S01]  /*1060*/  IMAD R154, R3, R154, UR5 ;  /* 0x00000005039a7e24 */ /* 0x002fe2000f8e029a */
[----:B---3--:R-:W-:-:S05]  /*1070*/  IADD3 R143, PT, PT, -R143, RZ, RZ ;  /* 0x000000ff8f8f7210 */ /* 0x008fca0007ffe1ff */
[----:B--2---:R-:W-:Y:S01]  /*1080*/  IMAD R143, R2, R143, UR4 ;  /* 0x00000004028f7e24 */ /* 0x004fe2000f8e028f */
[----:B------:R-:W-:Y:S06]  /*1090*/  @!P0 BRA `(.L_x_16) ;  /* 0x0000000000b88947 */ /* 0x000fec0003800000 */
[----:B------:R-:W1:Y:S01]  /*10a0*/  LDC.64 R4, c[0x0][0xb18] ;  /* 0x0002c600ff047b82 */ /* 0x000e620000000a00 */
[----:B------:R-:W-:-:S07]  /*10b0*/  ISETP.NE.AND P0, PT, R9, 0x1, PT ;  /* 0x000000010900780c */ /* 0x000fce0003f05270 */
[----:B------:R-:W2:Y:S08]  /*10c0*/  LDC R10, c[0x0][0xb0c] ;  /* 0x0002c300ff0a7b82 */ /* 0x000eb00000000800 */
[----:B------:R-:W3:Y:S08]  /*10d0*/  LDC R11, c[0x0][0x370] ;  /* 0x0000dc00ff0b7b82 */ /* 0x000ef00000000800 */
[----:B------:R-:W4:Y:S01]  /*10e0*/  LDC R12, c[0x0][0x374] ;  /* 0x0000dd00ff0c7b82 */ /* 0x000f220000000800 */
[----:B-1----:R-:W-:-:S07]  /*10f0*/  ISETP.NE.AND P1, PT, R4, 0x1, PT ;  /* 0x000000010400780c */ /* 0x002fce0003f25270 */
[----:B------:R-:W3:Y:S01]  /*1100*/  LDC.64 R6, c[0x0][0xb10] ;  /* 0x0002c400ff067b82 */ /* 0x000ee20000000a00 */
[----:B--2---:R-:W-:-:S07]  /*1110*/  ISETP.NE.AND P2, PT, R10, 0x1, PT ;  /* 0x000000010a00780c */ /* 0x004fce0003f45270 */
[----:B------:R-:W1:Y:S08]  /*1120*/  LDC R8, c[0x0][0xb20] ;  /* 0x0002c800ff087b82 */ /* 0x000e700000000800 */
[----:B------:R-:W2:Y:S01]  /*1130*/  LDC.64 R2, c[0x0][0xb28] ;  /* 0x0002ca00ff027b82 */ /* 0x000ea20000000a00 */
[----:B----4-:R-:W-:-:S04]  /*1140*/  IMAD.HI.U32 R13, R12, R5, RZ ;  /* 0x000000050c0d7227 */ /* 0x010fc800078e00ff */
[----:B------:R-:W-:-:S04]  /*1150*/  IMAD.HI.U32 R5, R155, R5, RZ ;  /* 0x000000059b057227 */ /* 0x000fc800078e00ff */
[----:B---3--:R-:W-:-:S04]  /*1160*/  IMAD.HI.U32 R14, R11, R6, RZ ;  /* 0x000000060b0e7227 */ /* 0x008fc800078e00ff */
[----:B------:R-:W-:Y:S01]  /*1170*/  IMAD.HI.U32 R16, R165, R6, RZ ;  /* 0x00000006a5107227 */ /* 0x000fe200078e00ff */
[-C--:B------:R-:W-:Y:S02]  /*1180*/  @P2 SHF.R.U32.HI R11, RZ, R7.reuse, R14 ;  /* 0x00000007ff0b2219 */ /* 0x080fe4000001160e */
[-C--:B-1----:R-:W-:Y:S02]  /*1190*/  @P1 SHF.R.U32.HI R12, RZ, R8.reuse, R13 ;  /* 0x00000008ff0c1219 */ /* 0x082fe4000001160d */
[----:B------:R-:W-:Y:S02]  /*11a0*/  SHF.R.U32.HI R8, RZ, R8, R5 ;  /* 0x00000008ff087219 */ /* 0x000fe40000011605 */
[----:B------:R-:W-:Y:S02]  /*11b0*/  SHF.R.U32.HI R16, RZ, R7, R16 ;  /* 0x00000007ff107219 */ /* 0x000fe40000011610 */
[----:B------:R-:W-:Y:S01]  /*11c0*/  SEL R5, R155, R8, !P1 ;  /* 0x000000089b057207 */ /* 0x000fe20004800000 */
[----:B--2---:R-:W-:Y:S01]  /*11d0*/  IMAD.HI.U32 R14, R12, R2, RZ ;  /* 0x000000020c0e7227 */ /* 0x004fe200078e00ff */
[----:B------:R-:W-:-:S03]  /*11e0*/  SEL R7, R165, R16, !P2 ;  /* 0x00000010a5077207 */ /* 0x000fc60005000000 */
[----:B------:R-:W-:Y:S01]  /*11f0*/  IMAD.HI.U32 R6, R11, R2, RZ ;  /* 0x000000020b067227 */ /* 0x000fe200078e00ff */
[----:B------:R-:W-:-:S04]  /*1200*/  @P0 SHF.R.U32.HI R12, RZ, R3, R14 ;  /* 0x00000003ff0c0219 */ /* 0x000fc8000001160e */
[----:B------:R-:W-:Y:S01]  /*1210*/  @P0 SHF.R.U32.HI R11, RZ, R3, R6 ;  /* 0x00000003ff0b0219 */ /* 0x000fe20000011606 */
[----:B------:R-:W-:-:S04]  /*1220*/  IMAD R12, R12, R9, RZ ;  /* 0x000000090c0c7224 */ /* 0x000fc800078e02ff */
[----:B------:R-:W-:Y:S01]  /*1230*/  IMAD R6, R11, R9, RZ ;  /* 0x000000090b067224 */ /* 0x000fe200078e02ff */
[----:B------:R-:W-:-:S04]  /*1240*/  ISETP.GE.AND P1, PT, R5, R12, PT ;  /* 0x0000000c0500720c */ /* 0x000fc80003f26270 */
[----:B------:R-:W-:Y:S01]  /*1250*/  ISETP.GE.OR P1, PT, R7, R6, P1 ;  /* 0x000000060700720c */ /* 0x000fe20000f26670 */
[----:B------:R-:W-:-:S05]  /*1260*/  IMAD.HI.U32 R6, R5, R2, RZ ;  /* 0x0000000205067227 */ /* 0x000fca00078e00ff */
[----:B------:R-:W-:-:S04]  /*1270*/  SHF.R.U32.HI R6, RZ, R3, R6 ;  /* 0x00000003ff067219 */ /* 0x000fc80000011606 */
[----:B------:R-:W-:-:S03]  /*1280*/  SEL R6, R5, R6, !P0 ;  /* 0x0000000605067207 */ /* 0x000fc60004000000 */
[----:B------:R-:W-:Y:S01]  /*1290*/  @!P1 IMAD.HI.U32 R8, R7, R2, RZ ;  /* 0x0000000207089227 */ /* 0x000fe200078e00ff */
[----:B------:R-:W-:-:S04]  /*12a0*/  IADD3 R2, PT, PT, -R6, RZ, RZ ;  /* 0x000000ff06027210 */ /* 0x000fc80007ffe1ff */
[----:B------:R-:W-:Y:S01]  /*12b0*/  @!P1 SHF.R.U32.HI R8, RZ, R3, R8 ;  /* 0x00000003ff089219 */ /* 0x000fe20000011608 */
[----:B------:R-:W-:-:S03]  /*12c0*/  IMAD R2, R9, R2, R5 ;  /* 0x0000000209027224 */ /* 0x000fc600078e0205 */
[----:B------:R-:W-:Y:S02]  /*12d0*/  @!P1 SEL R3, R7, R8, !P0 ;  /* 0x0000000807039207 */ /* 0x000fe40004000000 */
[----:B------:R-:W-:-:S03]  /*12e0*/  IADD3 R8, PT, PT, -R5, RZ, RZ ;  /* 0x000000ff05087210 */ /* 0x000fc60007ffe1ff */
[--C-:B------:R-:W-:Y:S02]  /*12f0*/  @!P1 IMAD.IADD R6, R6, 0x1, -R3.reuse ;  /* 0x0000000106069824 */ /* 0x100fe400078e0a03 */
[----:B------:R-:W-:Y:S01]  /*1300*/  @!P1 IMAD R3, R2, R11, R3 ;  /* 0x0000000b02039224 */ /* 0x000fe200078e0203 */
[----:B------:R-:W-:Y:S01]  /*1310*/  IADD3 R2, PT, PT, -R7, RZ, RZ ;  /* 0x000000ff07027210 */ /* 0x000fe20007ffe1ff */
[----:B------:R-:W-:Y:S02]  /*1320*/  @!P1 IMAD R5, R6, R9, R7 ;  /* 0x0000000906059224 */ /* 0x000fe400078e0207 */
[----:B------:R-:W-:Y:S02]  /*1330*/  IMAD R8, R4, R8, R155 ;  /* 0x0000000804087224 */ /* 0x000fe400078e029b */
[----:B------:R-:W-:Y:S02]  /*1340*/  @!P1 IMAD.MOV.U32 R7, RZ, RZ, R3 ;  /* 0x000000ffff079224 */ /* 0x000fe400078e0003 */
[----:B------:R-:W-:-:S02]  /*1350*/  IMAD R2, R10, R2, R165 ;  /* 0x000000020a027224 */ /* 0x000fc400078e02a5 */
[----:B------:R-:W-:Y:S02]  /*1360*/  IMAD R155, R5, R4, R8 ;  /* 0x00000004059b7224 */ /* 0x000fe400078e0208 */
[----:B------:R-:W-:Y:S02]  /*1370*/  IMAD R165, R7, R10, R2 ;  /* 0x0000000a07a57224 */ /* 0x000fe400078e0202 */
.L_x_16:
[----:B------:R-:W1:Y:S01]  /*1380*/  LDCU UR4, c[0x0][0xb30] ;  /* 0x00016600ff0477ac */ /* 0x000e620008000800 */
[----:B------:R-:W2:Y:S08]  /*1390*/  S2UR UR37, SR_CgaCtaId ;  /* 0x00000000002579c3 */ /* 0x000eb00000008800 */
[----:B------:R-:W3:Y:S01]  /*13a0*/  LDC R72, c[0x0][0xb24] ;  /* 0x0002c900ff487b82 */ /* 0x000ee20000000800 */
[----:B-1----:R-:W-:-:S09]  /*13b0*/  UISETP.NE.AND UP1, UPT, UR4, 0x1, UPT ;  /* 0x000000010400788c */ /* 0x002fd2000bf25270 */
[----:B--2---:R-:W-:Y:S05]  /*13c0*/  BRA.U UP1, `(.L_x_17) ;  /* 0x0000000101407547 */ /* 0x004fea000b800000 */
[----:B------:R-:W1:Y:S08]  /*13d0*/  LDC.64 R4, c[0x0][0xb10] ;  /* 0x0002c400ff047b82 */ /* 0x000e700000000a00 */
[----:B------:R-:W2:Y:S08]  /*13e0*/  LDC.64 R2, c[0x0][0xb18] ;  /* 0x0002c600ff027b82 */ /* 0x000eb00000000a00 */
[----:B------:R-:W4:Y:S08]  /*13f0*/  LDC R6, c[0x0][0xb20] ;  /* 0x0002c800ff067b82 */ /* 0x000f300000000800 */
[----:B------:R-:W3:Y:S01]  /*1400*/  LDC R8, c[0x0][0xb0c] ;  /* 0x0002c300ff087b82 */ /* 0x000ee20000000800 */
[----:B-1----:R-:W-:-:S05]  /*1410*/  IMAD.HI.U32 R4, R165, R4, RZ ;  /* 0x00000004a5047227 */ /* 0x002fca00078e00ff */
[----:B------:R-:W-:Y:S01]  /*1420*/  SHF.R.U32.HI R4, RZ, R5, R4 ;  /* 0x00000005ff047219 */ /* 0x000fe20000011604 */
[----:B--2---:R-:W-:Y:S01]  /*1430*/  IMAD.HI.U32 R3, R155, R3, RZ ;  /* 0x000000039b037227 */ /* 0x004fe200078e00ff */
[----:B------:R-:W-:-:S04]  /*1440*/  ISETP.NE.AND P0, PT, R2, 0x1, PT ;  /* 0x000000010200780c */ /* 0x000fc80003f05270 */
[----:B----4-:R-:W-:-:S04]  /*1450*/  SHF.R.U32.HI R6, RZ, R6, R3 ;  /* 0x00000006ff067219 */ /* 0x010fc80000011603 */
[----:B------:R-:W-:Y:S02]  /*1460*/  SEL R3, R155, R6, !P0 ;  /* 0x000000069b037207 */ /* 0x000fe40004000000 */
[----:B---3--:R-:W-:-:S04]  /*1470*/  ISETP.NE.AND P1, PT, R8, 0x1, PT ;  /* 0x000000010800780c */ /* 0x008fc80003f25270 */
[----:B------:R-:W-:-:S05]  /*1480*/  SEL R4, R165, R4, !P1 ;  /* 0x00000004a5047207 */ /* 0x000fca0004800000 */
[----:B------:R-:W-:Y:S02]  /*1490*/  IMAD.IADD R5, R3, 0x1, -R4 ;  /* 0x0000000103057824 */ /* 0x000fe400078e0a04 */
[----:B------:R-:W-:Y:S02]  /*14a0*/  IMAD.IADD R3, R4, 0x1, -R3 ;  /* 0x0000000104037824 */ /* 0x000fe400078e0a03 */
[----:B------:R-:W-:Y:S02]  /*14b0*/  IMAD R165, R5, R8, R165 ;  /* 0x0000000805a57224 */ /* 0x000fe400078e02a5 */
[----:B------:R-:W-:-:S07]  /*14c0*/  IMAD R155, R3, R2, R155 ;  /* 0x00000002039b7224 */ /* 0x000fce00078e029b */
.L_x_17:
[----:B------:R-:W-:Y:S01]  /*14d0*/  BAR.SYNC.DEFER_BLOCKING 0x0 ;  /* 0x0000000000007b1d */ /* 0x000fe20000010000 */
[----:B------:R-:W-:Y:S01]  /*14e0*/  UISETP.NE.AND UP1, UPT, UR8, 0x2, UPT ;  /* 0x000000020800788c */ /* 0x000fe2000bf25270 */
[----:B------:R-:W-:Y:S02]  /*14f0*/  ISETP.NE.OR P5, PT, R0, 0x2, !P5 ;  /* 0x000000020000780c */ /* 0x000fe40006fa5670 */
[----:B------:R-:W-:-:S06]  /*1500*/  LOP3.LUT R2, R166, 0x1f, RZ, 0xc0, !PT ;  /* 0x0000001fa6027812 */ /* 0x000fcc00078ec0ff */
[----:B------:R-:W-:Y:S05]  /*1510*/  BRA.U UP1, `(.L_x_18) ;  /* 0x0000001901307547 */ /* 0x000fea000b800000 */
[----:B------:R-:W1:Y:S01]  /*1520*/  LDCU UR13, c[0x0][0x38c] ;  /* 0x00007180ff0d77ac */ /* 0x000e620008000800 */
[----:B------:R-:W2:Y:S01]  /*1530*/  LDC R9, c[0x0][0x370] ;  /* 0x0000dc00ff097b82 */ /* 0x000ea20000000800 */
[----:B------:R-:W-:Y:S01]  /*1540*/  PLOP3.LUT P1, PT, PT, PT, UP2, 0x80, 0x8 ;  /* 0x000000000008781c */ /* 0x000fe20003f2f028 */
[----:B------:R-:W-:Y:S01]  /*1550*/  IMAD.MOV.U32 R15, RZ, RZ, 0x1 ;  /* 0x00000001ff0f7424 */ /* 0x000fe200078e00ff */
[----:B------:R-:W-:Y:S01]  /*1560*/  ISETP.EQ.OR P4, PT, R2, RZ, P5 ;  /* 0x000000ff0200720c */ /* 0x000fe20002f82670 */
[----:B------:R-:W-:Y:S01]  /*1570*/  IMAD.MOV.U32 R14, RZ, RZ, RZ ;  /* 0x000000ffff0e7224 */ /* 0x000fe200078e00ff */
[----:B------:R-:W-:Y:S02]  /*1580*/  PLOP3.LUT P1, PT, P1, PT, PT, 0x8, 0x80 ;  /* 0x000000000080781c */ /* 0x000fe40000f2e170 */
[----:B------:R-:W-:Y:S01]  /*1590*/  CS2R R12, SRZ ;  /* 0x00000000000c7805 */ /* 0x000fe2000001ff00 */
[----:B------:R-:W-:Y:S01]  /*15a0*/  IMAD.MOV.U32 R10, RZ, RZ, 0x1 ;  /* 0x00000001ff0a7424 */ /* 0x000fe200078e00ff */
[----:B------:R-:W4:Y:S01]  /*15b0*/  LDC R0, c[0x0][0x374] ;  /* 0x0000dd00ff007b82 */ /* 0x000f220000000800 */
[----:B------:R-:W2:Y:S01]  /*15c0*/  LDCU.64 UR22, c[0x0][0x348] ;  /* 0x00006900ff1677ac */ /* 0x000ea20008000a00 */
[----:B------:R-:W-:Y:S01]  /*15d0*/  UMOV UR6, URZ ;  /* 0x000000ff00067c82 */ /* 0x000fe20008000000 */
[----:B-1----:R-:W-:-:S04]  /*15e0*/  UIADD3 UR5, UPT, UPT, UR13, 0x3f, URZ ;  /* 0x0000003f0d057890 */ /* 0x002fc8000fffe0ff */
[----:B------:R-:W-:-:S04]  /*15f0*/  USHF.R.S32.HI UR4, URZ, 0x1f, UR5 ;  /* 0x0000001fff047899 */ /* 0x000fc80008011405 */
[----:B------:R-:W-:-:S04]  /*1600*/  ULEA.HI UR4, UR4, UR5, URZ, 0x6 ;  /* 0x0000000504047291 */ /* 0x000fc8000f8f30ff */
[----:B------:R-:W-:Y:S02]  /*1610*/  USHF.R.S32.HI UR15, URZ, 0x6, UR4 ;  /* 0x00000006ff0f7899 */ /* 0x000fe40008011404 */
[----:B------:R-:W-:Y:S02]  /*1620*/  UIADD3 UR4, UPT, UPT, UR13, -0x1, URZ ;  /* 0xffffffff0d047890 */ /* 0x000fe4000fffe0ff */
[----:B------:R-:W-:Y:S02]  /*1630*/  UISETP.LT.U32.AND UP0, UPT, UR15, 0x11, UPT ;  /* 0x000000110f00788c */ /* 0x000fe4000bf01070 */
[----:B------:R-:W-:Y:S02]  /*1640*/  UISETP.GE.U32.AND UP1, UPT, UR4, -0x7f, UPT ;  /* 0xffffff810400788c */ /* 0x000fe4000bf26070 */
[----:B------:R-:W-:Y:S02]  /*1650*/  USEL UR14, UR15, 0x11, UP0 ;  /* 0x000000110f0e7887 */ /* 0x000fe40008000000 */
[----:B------:R-:W-:-:S02]  /*1660*/  UIADD3 UR13, UPT, UPT, UR13, 0x7e, URZ ;  /* 0x0000007e0d0d7890 */ /* 0x000fc4000fffe0ff */
[----:B------:R-:W-:Y:S02]  /*1670*/  UIADD3 UR5, UPT, UPT, UR14, -0x1, URZ ;  /* 0xffffffff0e057890 */ /* 0x000fe4000fffe0ff */
[----:B------:R-:W-:-:S03]  /*1680*/  UIADD3 UR7, UPT, UPT, UR15, -UR14, URZ ;  /* 0x8000000e0f077290 */ /* 0x000fc6000fffe0ff */
[----:B------:R-:W-:-:S04]  /*1690*/  @UP1 UIADD3 UR5, UPT, UPT, UR14, URZ, URZ ;  /* 0x000000ff0e051290 */ /* 0x000fc8000fffe0ff */
[----:B--2---:R-:W-:-:S12]  /*16a0*/  UIADD3 UR5, UPT, UPT, UR5, 0x1, URZ ;  /* 0x0000000105057890 */ /* 0x004fd8000fffe0ff */
.L_x_36:
[----:B------:R-:W-:Y:S01]  /*16b0*/  UISETP.NE.AND UP0, UPT, UR37, URZ, UPT ;  /* 0x000000ff2500728c */ /* 0x000fe2000bf05270 */
[----:B------:R-:W1:Y:S08]  /*16c0*/  S2UR UR37, SR_CgaCtaId ;  /* 0x00000000002579c3 */ /* 0x000e700000008800 */
[----:B------:R-:W-:Y:S05]  /*16d0*/  BRA.U UP0, `(.L_x_19) ;  /* 0x0000000100347547 */ /* 0x000fea000b800000 */
[----:B------:R-:W2:Y:S01]  /*16e0*/  S2R R2, SR_CgaCtaId ;  /* 0x0000000000027919 */ /* 0x000ea20000008800 */
[----:B------:R-:W-:-:S04]  /*16f0*/  MOV R3, 0x400 ;  /* 0x0000040000037802 */ /* 0x000fc80000000f00 */
[----:B--2---:R-:W-:Y:S02]  /*1700*/  LEA R3, R2, R3, 0x18 ;  /* 0x0000000302037211 */ /* 0x004fe400078ec0ff */
[----:B------:R-:W-:-:S03]  /*1710*/  SHF.L.U32 R2, R10, 0x1f, RZ ;  /* 0x0000001f0a027819 */ /* 0x000fc600000006ff */
[----:B------:R-:W-:-:S04]  /*1720*/  IMAD R3, R12, 0x8, R3 ;  /* 0x000000080c037824 */ /* 0x000fc800078e0203 */
[----:B------:R-:W2:Y:S02]  /*1730*/  SYNCS.PHASECHK.TRANS64.TRYWAIT P0, [R3+URZ+0x1a0], R2 ;  /* 0x0001a002030075a7 */ /* 0x000ea400080011ff */
[----:B--2---:R-:W-:Y:S05]  /*1740*/  @!P0 BRA `(.L_x_20) ;  /* 0x00000058008c8947 */ /* 0x004fea0003800000 */
.L_x_109:
[----:B------:R-:W-:Y:S01]  /*1750*/  VIADD R12, R12, 0x1 ;  /* 0x000000010c0c7836 */ /* 0x000fe20000000000 */
[----:B------:R2:W-:Y:S04]  /*1760*/  SYNCS.ARRIVE.TRANS64.A1T0 RZ, [R3+URZ+0x190], RZ ;  /* 0x000190ff03ff79a7 */ /* 0x0005e800081000ff */
[----:B------:R-:W-:-:S04]  /*1770*/  ISETP.NE.AND P0, PT, R12, 0x2, PT ;  /* 0x000000020c00780c */ /* 0x000fc80003f05270 */
[----:B------:R-:W-:Y:S02]  /*1780*/  SEL R12, R12, RZ, P0 ;  /* 0x000000ff0c0c7207 */ /* 0x000fe40000000000 */
[----:B--2---:R-:W-:-:S04]  /*1790*/  SEL R3, RZ, 0x1, P0 ;  /* 0x00000001ff037807 */ /* 0x004fc80000000000 */
[----:B------:R-:W-:-:S07]  /*17a0*/  LOP3.LUT R10, R10, R3, RZ, 0x3c, !PT ;  /* 0x000000030a0a7212 */ /* 0x000fce00078e3cff */
.L_x_19:
[----:B------:R-:W-:Y:S01]  /*17b0*/  UMOV UR4, 0x400 ;  /* 0x0000040000047882 */ /* 0x000fe20000000000 */
[----:B------:R-:W-:Y:S01]  /*17c0*/  SHF.L.U32 R2, R15, 0x1f, RZ ;  /* 0x0000001f0f027819 */ /* 0x000fe200000006ff */
[----:B-1----:R-:W-:Y:S01]  /*17d0*/  ULEA UR4, UR37, UR4, 0x18 ;  /* 0x0000000425047291 */ /* 0x002fe2000f8ec0ff */
[----:B------:R-:W-:Y:S01]  /*17e0*/  R2UR UR35, R165 ;  /* 0x00000000a52372ca */ /* 0x000fe200000e0000 */
[----:B------:R-:W-:Y:S01]  /*17f0*/  UISETP.GE.U32.AND UP0, UPT, UR13, 0x7f, UPT ;  /* 0x0000007f0d00788c */ /* 0x000fe2000bf06070 */
[----:B------:R-:W-:Y:S01]  /*1800*/  R2UR UR11, R155 ;  /* 0x000000009b0b72ca */ /* 0x000fe200000e0000 */
[----:B------:R-:W-:Y:S01]  /*1810*/  ULEA UR8, UR6, UR4, 0x3 ;  /* 0x0000000406087291 */ /* 0x000fe2000f8e18ff */
[----:B------:R-:W-:-:S08]  /*1820*/  UMOV UR24, URZ ;  /* 0x000000ff00187c82 */ /* 0x000fd00008000000 */
[----:B------:R1:W2:Y:S01]  /*1830*/  SYNCS.PHASECHK.TRANS64.TRYWAIT P0, [UR8+0x88], R2 ;  /* 0x00008802ff0075a7 */ /* 0x0002a20008001108 */
[----:B------:R-:W-:Y:S02]  /*1840*/  USHF.L.U32 UR35, UR35, 0x7, URZ ;  /* 0x0000000723237899 */ /* 0x000fe400080006ff */
[----:B------:R-:W-:Y:S01]  /*1850*/  USHF.L.U32 UR11, UR11, 0x6, URZ ;  /* 0x000000060b0b7899 */ /* 0x000fe200080006ff */
[----:B------:R-:W-:Y:S11]  /*1860*/  BRA.U !UP0, `(.L_x_21) ;  /* 0x0000000108a87547 */ /* 0x000ff6000b800000 */
[----:B------:R-:W-:Y:S01]  /*1870*/  UMOV UR16, URZ ;  /* 0x000000ff00107c82 */ /* 0x000fe20008000000 */
[----:B------:R-:W-:-:S05]  /*1880*/  UMOV UR17, UR6 ;  /* 0x0000000600117c82 */ /* 0x000fca0008000000 */
.L_x_26:
[----:B-1----:R-:W-:Y:S01]  /*1890*/  ULEA UR33, UR17, UR4, 0x3 ;  /* 0x0000000411217291 */ /* 0x002fe2000f8e18ff */
[----:B--2---:R-:W-:Y:S01]  /*18a0*/  @!P5 MOV R3, 0x3000 ;  /* 0x000030000003d802 */ /* 0x004fe20000000f00 */
[----:B--2---:R-:W-:Y:S10]  /*18b0*/  @P0 BRA `(.L_x_22) ;  /* 0x00000000000c0947 */ /* 0x004ff40003800000 */
[----:B------:R-:W-:-:S04]  /*18c0*/  SHF.L.U32 R5, R15, 0x1f, RZ ;  /* 0x0000001f0f057819 */ /* 0x000fc800000006ff */
[----:B------:R-:W2:Y:S02]  /*18d0*/  SYNCS.PHASECHK.TRANS64.TRYWAIT P0, [UR33+0x88], R5 ;  /* 0x00008805ff0075a7 */ /* 0x000ea40008001121 */
[----:B--2---:R-:W-:Y:S05]  /*18e0*/  @!P0 BRA `(.L_x_23) ;  /* 0x0000005800388947 */ /* 0x004fea0003800000 */
.L_x_22:
[----:B------:R2:W-:Y:S01]  /*18f0*/  @!P5 SYNCS.ARRIVE.TRANS64 RZ, [UR33], R3 ;  /* 0x00000003ffffd9a7 */ /* 0x0005e20008000021 */
[----:B------:R-:W-:Y:S04]  /*1900*/  BSSY.RECONVERGENT B0, `(.L_x_24) ;  /* 0x0000003000007945 */ /* 0x000fe80003800200 */
[----:B------:R-:W-:Y:S05]  /*1910*/  @P4 BRA `(.L_x_25) ;  /* 0x0000000000044947 */ /* 0x000fea0003800000 */
[----:B------:R-:W-:Y:S05]  /*1920*/  BPT.TRAP 0x1 ;  /* 0x000000040000795c */ /* 0x000fea0000300000 */
.L_x_25:
[----:B------:R-:W-:Y:S05]  /*1930*/  BSYNC.RECONVERGENT B0 ;  /* 0x0000000000007941 */ /* 0x000fea0003800200 */
.L_x_24:
[----:B------:R-:W-:Y:S02]  /*1940*/  UIADD3 UR6, UPT, UPT, UR17, 0x1, URZ ;  /* 0x0000000111067890 */ /* 0x000fe4000fffe0ff */
[----:B------:R-:W-:Y:S02]  /*1950*/  ULEA UR32, UR17, UR4, 0xd ;  /* 0x0000000411207291 */ /* 0x000fe4000f8e68ff */
[----:B------:R-:W-:Y:S02]  /*1960*/  UISETP.NE.AND UP0, UPT, UR6, 0x11, UPT ;  /* 0x000000110600788c */ /* 0x000fe4000bf05270 */
[----:B------:R-:W-:Y:S02]  /*1970*/  UIADD3 UR26, UP1, UPT, UR22, 0x80, URZ ;  /* 0x00000080161a7890 */ /* 0x000fe4000ff3e0ff */
[----:B------:R-:W-:Y:S02]  /*1980*/  USEL UR9, URZ, 0x1, UP0 ;  /* 0x00000001ff097887 */ /* 0x000fe40008000000 */
[----:B------:R-:W-:-:S02]  /*1990*/  USEL UR6, UR6, URZ, UP0 ;  /* 0x000000ff06067287 */ /* 0x000fc40008000000 */
[----:B------:R-:W-:Y:S02]  /*19a0*/  UIADD3 UR20, UP0, UPT, UR22, 0x180, URZ ;  /* 0x0000018016147890 */ /* 0x000fe4000ff1e0ff */
[----:B------:R-:W-:Y:S01]  /*19b0*/  ULEA UR8, UR6, UR4, 0x3 ;  /* 0x0000000406087291 */ /* 0x000fe2000f8e18ff */
[----:B------:R-:W-:Y:S01]  /*19c0*/  LOP3.LUT R15, R15, UR9, RZ, 0x3c, !PT ;  /* 0x000000090f0f7c12 */ /* 0x000fe2000f8e3cff */
[----:B------:R-:W-:Y:S02]  /*19d0*/  USHF.L.U32 UR34, UR16, 0x6, URZ ;  /* 0x0000000610227899 */ /* 0x000fe400080006ff */
[----:B------:R-:W-:Y:S01]  /*19e0*/  UIADD3.X UR27, UPT, UPT, URZ, UR23, URZ, UP1, !UPT ;  /* 0x00000017ff1b7290 */ /* 0x000fe20008ffe4ff */
[----:B-1----:R-:W-:Y:S01]  /*19f0*/  SHF.L.U32 R2, R15, 0x1f, RZ ;  /* 0x0000001f0f027819 */ /* 0x002fe200000006ff */
[----:B------:R-:W-:Y:S02]  /*1a00*/  UIADD3 UR32, UPT, UPT, UR32, 0x4400, URZ ;  /* 0x0000440020207890 */ /* 0x000fe4000fffe0ff */
[----:B------:R-:W-:Y:S01]  /*1a10*/  UIADD3.X UR21, UPT, UPT, URZ, UR23, URZ, UP0, !UPT ;  /* 0x00000017ff157290 */ /* 0x000fe200087fe4ff */
[----:B------:R1:W1:Y:S01]  /*1a20*/  SYNCS.PHASECHK.TRANS64.TRYWAIT P0, [UR8+0x88], R2 ;  /* 0x00008802ff0075a7 */ /* 0x0002620008001108 */
[----:B------:R-:W-:Y:S01]  /*1a30*/  ULEA UR8, UR17, UR4, 0xc ;  /* 0x0000000411087291 */ /* 0x000fe2000f8e60ff */
[----:B------:R-:W-:Y:S01]  /*1a40*/  UMOV UR18, 0x0 ;  /* 0x0000000000127882 */ /* 0x000fe20000000000 */
[----:B------:R-:W-:-:S02]  /*1a50*/  UMOV UR19, 0x10000000 ;  /* 0x1000000000137882 */ /* 0x000fc40000000000 */
[----:B------:R-:W-:Y:S01]  /*1a60*/  UIADD3 UR8, UPT, UPT, UR8, 0x26400, URZ ;  /* 0x0002640008087890 */ /* 0x000fe2000fffe0ff */
[----:B------:R1:W-:Y:S01]  /*1a70*/  UTMALDG.3D [UR32], [UR26], desc[UR18] ;  /* 0x000012201a0075b4 */ /* 0x0003e20008011000 */
[----:B------:R-:W-:Y:S01]  /*1a80*/  UMOV UR12, UR36 ;  /* 0x00000024000c7c82 */ /* 0x000fe20008000000 */
[----:B------:R-:W-:Y:S01]  /*1a90*/  UMOV UR9, UR33 ;  /* 0x0000002100097c82 */ /* 0x000fe20008000000 */
[----:B------:R-:W-:Y:S01]  /*1aa0*/  UMOV UR10, UR34 ;  /* 0x00000022000a7c82 */ /* 0x000fe20008000000 */
[----:B------:R-:W-:Y:S01]  /*1ab0*/  UIADD3 UR16, UPT, UPT, UR16, 0x1, URZ ;  /* 0x0000000110107890 */ /* 0x000fe2000fffe0ff */
[----:B------:R-:W-:Y:S01]  /*1ac0*/  UMOV UR24, UR5 ;  /* 0x0000000500187c82 */ /* 0x000fe20008000000 */
[----:B------:R-:W-:Y:S02]  /*1ad0*/  UMOV UR17, UR6 ;  /* 0x0000000600117c82 */ /* 0x000fe40008000000 */
[----:B------:R1:W-:Y:S01]  /*1ae0*/  UTMALDG.3D [UR8], [UR20], desc[UR18] ;  /* 0x00001208140075b4 */ /* 0x0003e20008011000 */
[----:B------:R-:W-:-:S09]  /*1af0*/  UISETP.NE.AND UP0, UPT, UR16, UR5, UPT ;  /* 0x000000051000728c */ /* 0x000fd2000bf05270 */
[----:B------:R-:W-:Y:S05]  /*1b00*/  BRA.U UP0, `(.L_x_26) ;  /* 0xfffffffd00607547 */ /* 0x000fea000b83ffff */
.L_x_21:
[----:B-1----:R-:W-:Y:S01]  /*1b10*/  ULEA UR8, UR6, UR4, 0x3 ;  /* 0x0000000406087291 */ /* 0x002fe2000f8e18ff */
[----:B------:R-:W-:Y:S01]  /*1b20*/  SHF.L.U32 R2, R15, 0x1f, RZ ;  /* 0x0000001f0f027819 */ /* 0x000fe200000006ff */
[----:B------:R-:W-:Y:S01]  /*1b30*/  @!P1 SYNCS.ARRIVE.TRANS64.A1T0 RZ, [UR4+0x128], RZ ;  /* 0x000128ffffff99a7 */ /* 0x000fe20008100004 */
[----:B------:R-:W-:-:S06]  /*1b40*/  UISETP.GT.AND UP0, UPT, UR15, UR14, UPT ;  /* 0x0000000e0f00728c */ /* 0x000fcc000bf04270 */
[----:B--2---:R1:W2:Y:S03]  /*1b50*/  SYNCS.PHASECHK.TRANS64.TRYWAIT P0, [UR8+0x88], R2 ;  /* 0x00008802ff0075a7 */ /* 0x0042a60008001108 */
[----:B------:R-:W-:Y:S05]  /*1b60*/  BRA.U !UP0, `(.L_x_27) ;  /* 0x0000000108ac7547 */ /* 0x000fea000b800000 */
[----:B------:R-:W-:Y:S01]  /*1b70*/  UIADD3 UR21, UPT, UPT, UR7, UR24, URZ ;  /* 0x0000001807157290 */ /* 0x000fe2000fffe0ff */
[----:B------:R-:W-:-:S11]  /*1b80*/  UMOV UR25, UR6 ;  /* 0x0000000600197c82 */ /* 0x000fd60008000000 */
.L_x_32:
[----:B-1----:R-:W-:Y:S01]  /*1b90*/  ULEA UR17, UR25, UR4, 0x3 ;  /* 0x0000000419117291 */ /* 0x002fe2000f8e18ff */
[----:B--2---:R-:W-:Y:S01]  /*1ba0*/  @!P5 MOV R3, 0x3000 ;  /* 0x000030000003d802 */ /* 0x004fe20000000f00 */
[----:B--2---:R-:W-:Y:S10]  /*1bb0*/  @P0 BRA `(.L_x_28) ;  /* 0x00000000000c0947 */ /* 0x004ff40003800000 */
[----:B------:R-:W-:-:S04]  /*1bc0*/  SHF.L.U32 R5, R15, 0x1f, RZ ;  /* 0x0000001f0f057819 */ /* 0x000fc800000006ff */
[----:B------:R-:W2:Y:S02]  /*1bd0*/  SYNCS.PHASECHK.TRANS64.TRYWAIT P0, [UR17+0x88], R5 ;  /* 0x00008805ff0075a7 */ /* 0x000ea40008001111 */
[----:B--2---:R-:W-:Y:S05]  /*1be0*/  @!P0 BRA `(.L_x_29) ;  /* 0x0000005400908947 */ /* 0x004fea0003800000 */
.L_x_28:
[----:B------:R2:W-:Y:S01]  /*1bf0*/  @!P5 SYNCS.ARRIVE.TRANS64 RZ, [UR17], R3 ;  /* 0x00000003ffffd9a7 */ /* 0x0005e20008000011 */
[----:B------:R-:W-:Y:S04]  /*1c00*/  BSSY.RECONVERGENT B0, `(.L_x_30) ;  /* 0x0000003000007945 */ /* 0x000fe80003800200 */
[----:B------:R-:W-:Y:S05]  /*1c10*/  @P4 BRA `(.L_x_31) ;  /* 0x0000000000044947 */ /* 0x000fea0003800000 */
[----:B------:R-:W-:Y:S05]  /*1c20*/  BPT.TRAP 0x1 ;  /* 0x000000040000795c */ /* 0x000fea0000300000 */
.L_x_31:
[----:B------:R-:W-:Y:S05]  /*1c30*/  BSYNC.RECONVERGENT B0 ;  /* 0x0000000000007941 */ /* 0x000fea0003800200 */
.L_x_30:
        /* <DEDUP_REMOVED lines=10> */
[----:B------:R-:W-:Y:S01]  /*1ce0*/  UIADD3 UR16, UPT, UPT, UR16, 0x4400, URZ ;  /* 0x0000440010107890 */ /* 0x000fe2000fffe0ff */
[----:B-1----:R-:W-:Y:S01]  /*1cf0*/  SHF.L.U32 R2, R15, 0x1f, RZ ;  /* 0x0000001f0f027819 */ /* 0x002fe200000006ff */
[----:B------:R-:W-:Y:S02]  /*1d00*/  UIADD3.X UR31, UPT, UPT, URZ, UR23, URZ, UP1, !UPT ;  /* 0x00000017ff1f7290 */ /* 0x000fe40008ffe4ff */
[----:B------:R-:W-:Y:S01]  /*1d10*/  UIADD3.X UR29, UPT, UPT, URZ, UR23, URZ, UP0, !UPT ;  /* 0x00000017ff1d7290 */ /* 0x000fe200087fe4ff */
[----:B------:R1:W1:Y:S01]  /*1d20*/  SYNCS.PHASECHK.TRANS64.TRYWAIT P0, [UR8+0x88], R2 ;  /* 0x00008802ff0075a7 */ /* 0x0002620008001108 */
[----:B------:R-:W-:Y:S01]  /*1d30*/  ULEA UR8, UR25, UR4, 0xc ;  /* 0x0000000419087291 */ /* 0x000fe2000f8e60ff */
[----:B------:R-:W-:Y:S01]  /*1d40*/  UMOV UR26, 0x0 ;  /* 0x00000000001a7882 */ /* 0x000fe20000000000 */
[----:B------:R-:W-:-:S02]  /*1d50*/  UMOV UR27, 0x10000000 ;  /* 0x10000000001b7882 */ /* 0x000fc40000000000 */
[----:B------:R-:W-:Y:S01]  /*1d60*/  UIADD3 UR8, UPT, UPT, UR8, 0x26400, URZ ;  /* 0x0002640008087890 */ /* 0x000fe2000fffe0ff */
[----:B------:R-:W-:Y:S01]  /*1d70*/  UMOV UR19, UR35 ;  /* 0x0000002300137c82 */ /* 0x000fe20008000000 */
[----:B------:R-:W-:Y:S01]  /*1d80*/  UMOV UR20, UR36 ;  /* 0x0000002400147c82 */ /* 0x000fe20008000000 */
[----:B------:R-:W-:Y:S01]  /*1d90*/  UMOV UR12, UR36 ;  /* 0x00000024000c7c82 */ /* 0x000fe20008000000 */
[----:B------:R-:W-:Y:S01]  /*1da0*/  UMOV UR9, UR17 ;  /* 0x0000001100097c82 */ /* 0x000fe20008000000 */
[----:B------:R-:W-:Y:S01]  /*1db0*/  UMOV UR10, UR18 ;  /* 0x00000012000a7c82 */ /* 0x000fe20008000000 */
[----:B------:R1:W-:Y:S01]  /*1dc0*/  UTMALDG.3D [UR16], [UR30], desc[UR26] ;  /* 0x00001a101e0075b4 */ /* 0x0003e20008011000 */
[----:B------:R-:W-:Y:S01]  /*1dd0*/  UIADD3 UR24, UPT, UPT, UR24, 0x1, URZ ;  /* 0x0000000118187890 */ /* 0x000fe2000fffe0ff */
[----:B------:R-:W-:-:S03]  /*1de0*/  UMOV UR25, UR6 ;  /* 0x0000000600197c82 */ /* 0x000fc60008000000 */
[----:B------:R-:W-:Y:S01]  /*1df0*/  UISETP.NE.AND UP0, UPT, UR24, UR21, UPT ;  /* 0x000000151800728c */ /* 0x000fe2000bf05270 */
[----:B------:R1:W-:Y:S08]  /*1e00*/  UTMALDG.3D [UR8], [UR28], desc[UR26] ;  /* 0x00001a081c0075b4 */ /* 0x0003f00008011000 */
[----:B------:R-:W-:Y:S05]  /*1e10*/  BRA.U UP0, `(.L_x_32) ;  /* 0xfffffffd005c7547 */ /* 0x000fea000b83ffff */
.L_x_27:
[C---:B-1----:R-:W-:Y:S01]  /*1e20*/  LEA R2, R14.reuse, UR4, 0x3 ;  /* 0x000000040e027c11 */ /* 0x042fe2000f8e18ff */
[----:B------:R-:W-:Y:S01]  /*1e30*/  NOP ;  /* 0x0000000000007918 */ /* 0x000fe20000000000 */
[----:B--2---:R-:W-:Y:S02]  /*1e40*/  SHF.L.U32 R3, R13, 0x1f, RZ ;  /* 0x0000001f0d037819 */ /* 0x004fe400000006ff */
[----:B------:R-:W-:Y:S02]  /*1e50*/  LEA R4, R14, UR4, 0x4 ;  /* 0x000000040e047c11 */ /* 0x000fe4000f8e20ff */
[----:B------:R-:W1:Y:S02]  /*1e60*/  SYNCS.PHASECHK.TRANS64.TRYWAIT P0, [R2+URZ+0x130], R3 ;  /* 0x00013003020075a7 */ /* 0x000e6400080011ff */
[----:B-1----:R-:W-:Y:S05]  /*1e70*/  @!P0 BRA `(.L_x_33) ;  /* 0x0000005400048947 */ /* 0x002fea0003800000 */
.L_x_112:
[----:B------:R-:W2:Y:S01]  /*1e80*/  LDS.128 R4, [R4+0x1c0] ;  /* 0x0001c00004047984 */ /* 0x000ea20000000c00 */
[----:B---3--:R-:W-:Y:S01]  /*1e90*/  ISETP.GE.AND P0, PT, R72, 0x1, PT ;  /* 0x000000014800780c */ /* 0x008fe20003f06270 */
[----:B-1----:R-:W-:Y:S01]  /*1ea0*/  VIADD R2, R2, 0x140 ;  /* 0x0000014002027836 */ /* 0x002fe20000000000 */
[----:B------:R-:W-:Y:S01]  /*1eb0*/  @!PT LDS RZ, [RZ] ;  /* 0x00000000fffff984 */ /* 0x000fe20000000800 */
[----:B------:R-:W-:Y:S01]  /*1ec0*/  @!PT LDS RZ, [RZ] ;  /* 0x00000000fffff984 */ /* 0x000fe20000000800 */
[----:B------:R-:W-:Y:S01]  /*1ed0*/  @!PT LDS RZ, [RZ] ;  /* 0x00000000fffff984 */ /* 0x000fe20000000800 */
[----:B------:R-:W-:Y:S01]  /*1ee0*/  @!PT LDS RZ, [RZ] ;  /* 0x00000000fffff984 */ /* 0x000fe20000000800 */
[----:B------:R1:W-:Y:S06]  /*1ef0*/  MEMBAR.ALL.CTA ;  /* 0x0000000000007992 */ /* 0x0003ec0000008000 */
[----:B-1----:R-:W1:Y:S01]  /*1f00*/  FENCE.VIEW.ASYNC.S ;  /* 0x00000000000073c6 */ /* 0x002e620000000000 */
[----:B------:R-:W-:-:S04]  /*1f10*/  PRMT R2, RZ, 0x654, R2 ;  /* 0x00000654ff027816 */ /* 0x000fc80000000002 */
[----:B-1----:R1:W-:Y:S01]  /*1f20*/  SYNCS.ARRIVE.TRANS64.RED.A1T0 RZ, [R2+URZ], RZ ;  /* 0x000000ff02ff79a7 */ /* 0x0023e200081004ff */
[----:B--2---:R-:W-:-:S13]  /*1f30*/  LOP3.LUT P2, RZ, R6, 0x1, RZ, 0xc0, !PT ;  /* 0x0000000106ff7812 */ /* 0x004fda000784c0ff */
[----:B------:R-:W-:Y:S01]  /*1f40*/  @P2 SHF.R.U32.HI R3, RZ, 0x10, R5 ;  /* 0x00000010ff032819 */ /* 0x000fe20000011605 */
[----:B------:R-:W-:Y:S01]  /*1f50*/  VOTEU.ANY UP0, P2 ;  /* 0x0000000000ff7886 */ /* 0x000fe20001000100 */
[----:B------:R-:W-:Y:S02]  /*1f60*/  @P2 MOV R11, R4 ;  /* 0x00000004000b2202 */ /* 0x000fe40000000f00 */
[----:B------:R-:W-:Y:S02]  /*1f70*/  @P2 R2UR.BROADCAST UR8, R3 ;  /* 0x00000000030822ca */ /* 0x000fe400008e0000 */
[----:B------:R-:W-:-:S11]  /*1f80*/  @P2 LOP3.LUT R8, R5, 0xffff, RZ, 0xc0, !PT ;  /* 0x0000ffff05082812 */ /* 0x000fd600078ec0ff */
[----:B------:R-:W-:Y:S01]  /*1f90*/  @UP0 UMOV UR36, UR8 ;  /* 0x0000000800240c82 */ /* 0x000fe20008000000 */
[----:B-1----:R-:W-:Y:S05]  /*1fa0*/  @!P0 BRA `(.L_x_34) ;  /* 0x0000000000b88947 */ /* 0x002fea0003800000 */
[----:B------:R-:W4:Y:S01]  /*1fb0*/  LDC.64 R4, c[0x0][0xb18] ;  /* 0x0002c600ff047b82 */ /* 0x000f220000000a00 */
[----:B------:R-:W-:-:S07]  /*1fc0*/  ISETP.NE.AND P3, PT, R72, 0x1, PT ;  /* 0x000000014800780c */ /* 0x000fce0003f65270 */
[----:B------:R-:W1:Y:S08]  /*1fd0*/  LDC.64 R6, c[0x0][0xb10] ;  /* 0x0002c400ff067b82 */ /* 0x000e700000000a00 */
[----:B------:R-:W2:Y:S08]  /*1fe0*/  LDC R16, c[0x0][0xb20] ;  /* 0x0002c800ff107b82 */ /* 0x000eb00000000800 */
[----:B------:R-:W3:Y:S01]  /*1ff0*/  LDC R18, c[0x0][0xb0c] ;  /* 0x0002c300ff127b82 */ /* 0x000ee20000000800 */
[----:B----4-:R-:W-:Y:S01]  /*2000*/  IMAD.HI.U32 R17, R0, R5, RZ ;  /* 0x0000000500117227 */ /* 0x010fe200078e00ff */
[----:B------:R-:W-:-:S03]  /*2010*/  ISETP.NE.AND P0, PT, R4, 0x1, PT ;  /* 0x000000010400780c */ /* 0x000fc60003f05270 */
[----:B------:R-:W-:-:S03]  /*2020*/  IMAD.HI.U32 R5, R8, R5, RZ ;  /* 0x0000000508057227 */ /* 0x000fc600078e00ff */
[----:B------:R-:W4:Y:S01]  /*2030*/  LDC.64 R2, c[0x0][0xb28] ;  /* 0x0002ca00ff027b82 */ /* 0x000f220000000a00 */
[----:B-1----:R-:W-:-:S04]  /*2040*/  IMAD.HI.U32 R20, R9, R6, RZ ;  /* 0x0000000609147227 */ /* 0x002fc800078e00ff */
[----:B------:R-:W-:Y:S01]  /*2050*/  IMAD.HI.U32 R22, R11, R6, RZ ;  /* 0x000000060b167227 */ /* 0x000fe200078e00ff */
[----:B------:R-:W-:Y:S02]  /*2060*/  SHF.R.U32.HI R20, RZ, R7, R20 ;  /* 0x00000007ff147219 */ /* 0x000fe40000011614 */
[-C--:B--2---:R-:W-:Y:S02]  /*2070*/  SHF.R.U32.HI R17, RZ, R16.reuse, R17 ;  /* 0x00000010ff117219 */ /* 0x084fe40000011611 */
[----:B------:R-:W-:Y:S02]  /*2080*/  SHF.R.U32.HI R5, RZ, R16, R5 ;  /* 0x00000010ff057219 */ /* 0x000fe40000011605 */
[----:B------:R-:W-:Y:S02]  /*2090*/  SEL R17, R0, R17, !P0 ;  /* 0x0000001100117207 */ /* 0x000fe40004000000 */
[----:B------:R-:W-:Y:S02]  /*20a0*/  SHF.R.U32.HI R22, RZ, R7, R22 ;  /* 0x00000007ff167219 */ /* 0x000fe40000011616 */
[----:B---3--:R-:W-:-:S02]  /*20b0*/  ISETP.NE.AND P1, PT, R18, 0x1, PT ;  /* 0x000000011200780c */ /* 0x008fc40003f25270 */
[----:B------:R-:W-:Y:S02]  /*20c0*/  SEL R5, R8, R5, !P0 ;  /* 0x0000000508057207 */ /* 0x000fe40004000000 */
[----:B------:R-:W-:Y:S02]  /*20d0*/  SEL R19, R9, R20, !P1 ;  /* 0x0000001409137207 */ /* 0x000fe40004800000 */
[----:B------:R-:W-:Y:S01]  /*20e0*/  SEL R7, R11, R22, !P1 ;  /* 0x000000160b077207 */ /* 0x000fe20004800000 */
[----:B----4-:R-:W-:-:S04]  /*20f0*/  IMAD.HI.U32 R20, R17, R2, RZ ;  /* 0x0000000211147227 */ /* 0x010fc800078e00ff */
[----:B------:R-:W-:Y:S01]  /*2100*/  IMAD.HI.U32 R6, R19, R2, RZ ;  /* 0x0000000213067227 */ /* 0x000fe200078e00ff */
[----:B------:R-:W-:-:S04]  /*2110*/  @P3 SHF.R.U32.HI R17, RZ, R3, R20 ;  /* 0x00000003ff113219 */ /* 0x000fc80000011614 */
[----:B------:R-:W-:Y:S01]  /*2120*/  @P3 SHF.R.U32.HI R19, RZ, R3, R6 ;  /* 0x00000003ff133219 */ /* 0x000fe20000011606 */
[----:B------:R-:W-:-:S04]  /*2130*/  IMAD R17, R72, R17, RZ ;  /* 0x0000001148117224 */ /* 0x000fc800078e02ff */
[----:B------:R-:W-:Y:S01]  /*2140*/  IMAD R6, R72, R19, RZ ;  /* 0x0000001348067224 */ /* 0x000fe200078e02ff */
[C---:B------:R-:W-:Y:S02]  /*2150*/  ISETP.GE.AND P0, PT, R5.reuse, R17, PT ;  /* 0x000000110500720c */ /* 0x040fe40003f06270 */
[----:B------:R-:W-:Y:S02]  /*2160*/  IADD3 R17, PT, PT, -R5, RZ, RZ ;  /* 0x000000ff05117210 */ /* 0x000fe40007ffe1ff */
[----:B------:R-:W-:Y:S01]  /*2170*/  ISETP.GE.OR P0, PT, R7, R6, P0 ;  /* 0x000000060700720c */ /* 0x000fe20000706670 */
[----:B------:R-:W-:-:S04]  /*2180*/  IMAD.HI.U32 R6, R5, R2, RZ ;  /* 0x0000000205067227 */ /* 0x000fc800078e00ff */
[----:B------:R-:W-:Y:S01]  /*2190*/  IMAD R8, R4, R17, R8 ;  /* 0x0000001104087224 */ /* 0x000fe200078e0208 */
[----:B------:R-:W-:-:S04]  /*21a0*/  SHF.R.U32.HI R6, RZ, R3, R6 ;  /* 0x00000003ff067219 */ /* 0x000fc80000011606 */
[----:B------:R-:W-:-:S03]  /*21b0*/  SEL R6, R5, R6, !P3 ;  /* 0x0000000605067207 */ /* 0x000fc60005800000 */
[----:B------:R-:W-:-:S04]  /*21c0*/  @!P0 IMAD.HI.U32 R16, R7, R2, RZ ;  /* 0x0000000207108227 */ /* 0x000fc800078e00ff */
[----:B------:R-:W-:Y:S01]  /*21d0*/  IMAD.MOV R2, RZ, RZ, -R6 ;  /* 0x000000ffff027224 */ /* 0x000fe200078e0a06 */
[----:B------:R-:W-:-:S03]  /*21e0*/  @!P0 SHF.R.U32.HI R16, RZ, R3, R16 ;  /* 0x00000003ff108219 */ /* 0x000fc60000011610 */
[----:B------:R-:W-:Y:S01]  /*21f0*/  IMAD R2, R72, R2, R5 ;  /* 0x0000000248027224 */ /* 0x000fe200078e0205 */
[----:B------:R-:W-:-:S05]  /*2200*/  @!P0 SEL R3, R7, R16, !P3 ;  /* 0x0000001007038207 */ /* 0x000fca0005800000 */
[--C-:B------:R-:W-:Y:S02]  /*2210*/  @!P0 IMAD.IADD R6, R6, 0x1, -R3.reuse ;  /* 0x0000000106068824 */ /* 0x100fe400078e0a03 */
[----:B------:R-:W-:Y:S01]  /*2220*/  @!P0 IMAD R3, R2, R19, R3 ;  /* 0x0000001302038224 */ /* 0x000fe200078e0203 */
[----:B------:R-:W-:Y:S01]  /*2230*/  IADD3 R2, PT, PT, -R7, RZ, RZ ;  /* 0x000000ff07027210 */ /* 0x000fe20007ffe1ff */
[----:B------:R-:W-:Y:S02]  /*2240*/  @!P0 IMAD R5, R72, R6, R7 ;  /* 0x0000000648058224 */ /* 0x000fe400078e0207 */
[----:B------:R-:W-:Y:S02]  /*2250*/  @!P0 IMAD.MOV.U32 R7, RZ, RZ, R3 ;  /* 0x000000ffff078224 */ /* 0x000fe400078e0003 */
[----:B------:R-:W-:Y:S02]  /*2260*/  IMAD R2, R18, R2, R11 ;  /* 0x0000000212027224 */ /* 0x000fe400078e020b */
[----:B------:R-:W-:-:S02]  /*2270*/  IMAD R8, R5, R4, R8 ;  /* 0x0000000405087224 */ /* 0x000fc400078e0208 */
[----:B------:R-:W-:Y:S02]  /*2280*/  IMAD R11, R7, R18, R2 ;  /* 0x00000012070b7224 */ /* 0x000fe400078e0202 */
.L_x_34:
[----:B------:R-:W1:Y:S02]  /*2290*/  LDCU UR8, c[0x0][0xb30] ;  /* 0x00016600ff0877ac */ /* 0x000e640008000800 */
[----:B-1----:R-:W-:-:S09]  /*22a0*/  UISETP.NE.AND UP0, UPT, UR8, 0x1, UPT ;  /* 0x000000010800788c */ /* 0x002fd2000bf05270 */
[----:B------:R-:W-:Y:S05]  /*22b0*/  BRA.U UP0, `(.L_x_35) ;  /* 0x0000000100407547 */ /* 0x000fea000b800000 */
[----:B------:R-:W1:Y:S08]  /*22c0*/  LDC.64 R4, c[0x0][0xb10] ;  /* 0x0002c400ff047b82 */ /* 0x000e700000000a00 */
[----:B------:R-:W2:Y:S08]  /*22d0*/  LDC.64 R2, c[0x0][0xb18] ;  /* 0x0002c600ff027b82 */ /* 0x000eb00000000a00 */
[----:B------:R-:W3:Y:S08]  /*22e0*/  LDC R6, c[0x0][0xb20] ;  /* 0x0002c800ff067b82 */ /* 0x000ef00000000800 */
[----:B------:R-:W4:Y:S01]  /*22f0*/  LDC R16, c[0x0][0xb0c] ;  /* 0x0002c300ff107b82 */ /* 0x000f220000000800 */
[----:B-1----:R-:W-:-:S05]  /*2300*/  IMAD.HI.U32 R4, R11, R4, RZ ;  /* 0x000000040b047227 */ /* 0x002fca00078e00ff */
[----:B------:R-:W-:Y:S01]  /*2310*/  SHF.R.U32.HI R4, RZ, R5, R4 ;  /* 0x00000005ff047219 */ /* 0x000fe20000011604 */
[----:B--2---:R-:W-:Y:S01]  /*2320*/  IMAD.HI.U32 R3, R8, R3, RZ ;  /* 0x0000000308037227 */ /* 0x004fe200078e00ff */
[----:B------:R-:W-:-:S04]  /*2330*/  ISETP.NE.AND P0, PT, R2, 0x1, PT ;  /* 0x000000010200780c */ /* 0x000fc80003f05270 */
[----:B---3--:R-:W-:-:S04]  /*2340*/  SHF.R.U32.HI R3, RZ, R6, R3 ;  /* 0x00000006ff037219 */ /* 0x008fc80000011603 */
[----:B------:R-:W-:Y:S02]  /*2350*/  SEL R3, R8, R3, !P0 ;  /* 0x0000000308037207 */ /* 0x000fe40004000000 */
[----:B----4-:R-:W-:-:S04]  /*2360*/  ISETP.NE.AND P1, PT, R16, 0x1, PT ;  /* 0x000000011000780c */ /* 0x010fc80003f25270 */
[----:B------:R-:W-:-:S05]  /*2370*/  SEL R4, R11, R4, !P1 ;  /* 0x000000040b047207 */ /* 0x000fca0004800000 */
[----:B------:R-:W-:Y:S02]  /*2380*/  IMAD.IADD R5, R3, 0x1, -R4 ;  /* 0x0000000103057824 */ /* 0x000fe400078e0a04 */
[----:B------:R-:W-:Y:S02]  /*2390*/  IMAD.IADD R3, R4, 0x1, -R3 ;  /* 0x0000000104037824 */ /* 0x000fe400078e0a03 */
[----:B------:R-:W-:Y:S02]  /*23a0*/  IMAD R11, R5, R16, R11 ;  /* 0x00000010050b7224 */ /* 0x000fe400078e020b */
[----:B------:R-:W-:-:S07]  /*23b0*/  IMAD R8, R3, R2, R8 ;  /* 0x0000000203087224 */ /* 0x000fce00078e0208 */
.L_x_35:
[----:B------:R-:W-:Y:S01]  /*23c0*/  VIADD R14, R14, 0x1 ;  /* 0x000000010e0e7836 */ /* 0x000fe20000000000 */
[----:B------:R-:W-:Y:S01]  /*23d0*/  PLOP3.LUT P1, PT, PT, PT, PT, 0x80, 0x8 ;  /* 0x000000000008781c */ /* 0x000fe20003f2f070 */
[----:B------:R-:W-:Y:S02]  /*23e0*/  IMAD.IADD R165, R11, 0x1, R154 ;  /* 0x000000010ba57824 */ /* 0x000fe400078e029a */
[----:B------:R-:W-:Y:S01]  /*23f0*/  IMAD.IADD R155, R8, 0x1, R143 ;  /* 0x00000001089b7824 */ /* 0x000fe200078e028f */
[----:B------:R-:W-:-:S04]  /*2400*/  ISETP.NE.AND P0, PT, R14, 0x2, PT ;  /* 0x000000020e00780c */ /* 0x000fc80003f05270 */
[----:B------:R-:W-:Y:S02]  /*2410*/  SEL R2, RZ, 0x1, P0 ;  /* 0x00000001ff027807 */ /* 0x000fe40000000000 */
[----:B------:R-:W-:Y:S02]  /*2420*/  SEL R14, R14, RZ, P0 ;  /* 0x000000ff0e0e7207 */ /* 0x000fe40000000000 */
[----:B------:R-:W-:Y:S01]  /*2430*/  LOP3.LUT R13, R13, R2, RZ, 0x3c, !PT ;  /* 0x000000020d0d7212 */ /* 0x000fe200078e3cff */
[----:B------:R-:W-:Y:S06]  /*2440*/  @P2 BRA `(.L_x_36) ;  /* 0xfffffff000982947 */ /* 0x000fec000383ffff */
[----:B------:R-:W-:Y:S01]  /*2450*/  UIADD3 UR4, UPT, UPT, UR4, 0x88, URZ ;  /* 0x0000008804047890 */ /* 0x000fe2000fffe0ff */
[----:B------:R-:W-:-:S03]  /*2460*/  SHF.L.U32 R3, R15, 0x1f, RZ ;  /* 0x0000001f0f037819 */ /* 0x000fc600000006ff */
[----:B------:R-:W-:-:S09]  /*2470*/  ULEA UR5, UR6, UR4, 0x3 ;  /* 0x0000000406057291 */ /* 0x000fd2000f8e18ff */
[----:B------:R-:W1:Y:S02]  /*2480*/  SYNCS.PHASECHK.TRANS64.TRYWAIT P0, [UR5], R3 ;  /* 0x00000003ff0075a7 */ /* 0x000e640008001105 */
[----:B-1----:R-:W-:Y:S05]  /*2490*/  @!P0 BRA `(.L_x_37) ;  /* 0x0000004c00908947 */ /* 0x002fea0003800000 */
.L_x_114:
[----:B------:R-:W-:-:S04]  /*24a0*/  UIADD3 UR6, UPT, UPT, UR6, 0x1, URZ ;  /* 0x0000000106067890 */ /* 0x000fc8000fffe0ff */
[----:B------:R-:W-:-:S04]  /*24b0*/  UISETP.NE.AND UP0, UPT, UR6, 0x11, UPT ;  /* 0x000000110600788c */ /* 0x000fc8000bf05270 */
[----:B------:R-:W-:Y:S02]  /*24c0*/  USEL UR7, URZ, 0x1, UP0 ;  /* 0x00000001ff077887 */ /* 0x000fe40008000000 */
[----:B------:R-:W-:-:S04]  /*24d0*/  USEL UR6, UR6, URZ, UP0 ;  /* 0x000000ff06067287 */ /* 0x000fc80008000000 */
[----:B------:R-:W-:Y:S01]  /*24e0*/  ULEA UR5, UR6, UR4, 0x3 ;  /* 0x0000000406057291 */ /* 0x000fe2000f8e18ff */
[----:B------:R-:W-:-:S04]  /*24f0*/  LOP3.LUT R2, R15, UR7, RZ, 0x3c, !PT ;  /* 0x000000070f027c12 */ /* 0x000fc8000f8e3cff */
[----:B-1----:R-:W-:-:S04]  /*2500*/  SHF.L.U32 R3, R2, 0x1f, RZ ;  /* 0x0000001f02037819 */ /* 0x002fc800000006ff */
[----:B------:R-:W1:Y:S02]  /*2510*/  SYNCS.PHASECHK.TRANS64.TRYWAIT P0, [UR5], R3 ;  /* 0x00000003ff0075a7 */ /* 0x000e640008001105 */
[----:B-1----:R-:W-:Y:S05]  /*2520*/  @!P0 BRA `(.L_x_38) ;  /* 0x0000004c00848947 */ /* 0x002fea0003800000 */
.L_x_116:
        /* <DEDUP_REMOVED lines=9> */
.L_x_118:
        /* <DEDUP_REMOVED lines=9> */
.L_x_120:
        /* <DEDUP_REMOVED lines=9> */
.L_x_122:
        /* <DEDUP_REMOVED lines=9> */
.L_x_124:
        /* <DEDUP_REMOVED lines=9> */
.L_x_126:
        /* <DEDUP_REMOVED lines=9> */
.L_x_128:
        /* <DEDUP_REMOVED lines=9> */
.L_x_130:
        /* <DEDUP_REMOVED lines=9> */
.L_x_132:
        /* <DEDUP_REMOVED lines=9> */
.L_x_134:
        /* <DEDUP_REMOVED lines=9> */
.L_x_136:
        /* <DEDUP_REMOVED lines=9> */
.L_x_138:
        /* <DEDUP_REMOVED lines=9> */
.L_x_140:
        /* <DEDUP_REMOVED lines=9> */
.L_x_142:
        /* <DEDUP_REMOVED lines=9> */
.L_x_144:
[----:B------:R-:W-:-:S04]  /*2d10*/  UIADD3 UR6, UPT, UPT, UR6, 0x1, URZ ;  /* 0x0000000106067890 */ /* 0x000fc8000fffe0ff */
[----:B------:R-:W-:-:S04]  /*2d20*/  UISETP.NE.AND UP0, UPT, UR6, 0x11, UPT ;  /* 0x000000110600788c */ /* 0x000fc8000bf05270 */
[----:B------:R-:W-:Y:S02]  /*2d30*/  USEL UR5, URZ, 0x1, UP0 ;  /* 0x00000001ff057887 */ /* 0x000fe40008000000 */
[----:B------:R-:W-:-:S04]  /*2d40*/  USEL UR6, UR6, URZ, UP0 ;  /* 0x000000ff06067287 */ /* 0x000fc80008000000 */
[----:B------:R-:W-:Y:S01]  /*2d50*/  ULEA UR6, UR6, UR4, 0x3 ;  /* 0x0000000406067291 */ /* 0x000fe2000f8e18ff */
[----:B-1----:R-:W-:-:S04]  /*2d60*/  LOP3.LUT R3, R2, UR5, RZ, 0x3c, !PT ;  /* 0x0000000502037c12 */ /* 0x002fc8000f8e3cff */
[----:B------:R-:W-:Y:S01]  /*2d70*/  SHF.L.U32 R3, R3, 0x1f, RZ ;  /* 0x0000001f03037819 */ /* 0x000fe200000006ff */
[----:B----4-:R-:W-:-:S07]  /*2d80*/  IMAD.U32 R0, RZ, RZ, UR6 ;  /* 0x00000006ff007e24 */ /* 0x010fce000f8e00ff */
.L_x_53:
[----:B-1----:R1:W2:Y:S02]  /*2d90*/  SYNCS.PHASECHK.TRANS64.TRYWAIT P0, [R0+URZ], R3 ;  /* 0x00000003000075a7 */ /* 0x0022a400080011ff */
[----:B--2---:R-:W-:Y:S05]  /*2da0*/  @!P0 NANOSLEEP.SYNCS 0x989680 ;  /* 0x009896800000895d */ /* 0x004fea0003900000 */
[----:B------:R-:W2:Y:S02]  /*2db0*/  @!P0 SYNCS.PHASECHK.TRANS64 P0, [R0+URZ], R3 ;  /* 0x00000003000085a7 */ /* 0x000ea400080010ff */
[----:B--2---:R-:W-:Y:S05]  /*2dc0*/  @P0 EXIT ;  /* 0x000000000000094d */ /* 0x004fea0003800000 */
[----:B------:R-:W-:Y:S05]  /*2dd0*/  BRA `(.L_x_53) ;  /* 0xfffffffc00ec7947 */ /* 0x000fea000383ffff */
.L_x_18:
[----:B------:R-:W-:-:S04]  /*2de0*/  UISETP.NE.AND UP1, UPT, UR37, URZ, UPT ;  /* 0x000000ff2500728c */ /* 0x000fc8000bf25270 */
[----:B------:R-:W-:-:S09]  /*2df0*/  UISETP.NE.OR UP1, UPT, UR8, 0x1, UP1 ;  /* 0x000000010800788c */ /* 0x000fd20008f25670 */
[----:B------:R-:W-:Y:S05]  /*2e00*/  BRA.U UP1, `(.L_x_54) ;  /* 0x0000000501487547 */ /* 0x000fea000b800000 */
[----:B------:R-:W-:Y:S01]  /*2e10*/  ISETP.NE.AND P2, PT, R2, RZ, PT ;  /* 0x000000ff0200720c */ /* 0x000fe20003f45270 */
[----:B------:R-:W-:Y:S01]  /*2e20*/  IMAD.MOV.U32 R12, RZ, RZ, 0x1 ;  /* 0x00000001ff0c7424 */ /* 0x000fe200078e00ff */
[----:B------:R-:W-:Y:S02]  /*2e30*/  CS2R R10, SRZ ;  /* 0x00000000000a7805 */ /* 0x000fe4000001ff00 */
[----:B------:R-:W-:Y:S01]  /*2e40*/  CS2R R8, SRZ ;  /* 0x0000000000087805 */ /* 0x000fe2000001ff00 */
[----:B------:R-:W-:Y:S01]  /*2e50*/  UMOV UR4, 0x400 ;  /* 0x0000040000047882 */ /* 0x000fe20000000000 */
[----:B------:R-:W-:Y:S01]  /*2e60*/  UMOV UR6, URZ ;  /* 0x000000ff00067c82 */ /* 0x000fe20008000000 */
[----:B------:R-:W-:-:S12]  /*2e70*/  ULEA UR37, UR37, UR4, 0x18 ;  /* 0x0000000425257291 */ /* 0x000fd8000f8ec0ff */
.L_x_58:
[----:B------:R-:W-:Y:S02]  /*2e80*/  LEA R0, R8, UR37, 0x3 ;  /* 0x0000002508007c11 */ /* 0x000fe4000f8e18ff */
[----:B------:R-:W-:-:S03]  /*2e90*/  SHF.L.U32 R5, R9, 0x1f, RZ ;  /* 0x0000001f09057819 */ /* 0x000fc600000006ff */
[----:B------:R-:W-:Y:S01]  /*2ea0*/  VIADD R4, R0, 0x1a0 ;  /* 0x000001a000047836 */ /* 0x000fe20000000000 */
[----:B------:R-:W1:Y:S02]  /*2eb0*/  SYNCS.PHASECHK.TRANS64.TRYWAIT P0, [R0+URZ+0x190], R5 ;  /* 0x00019005000075a7 */ /* 0x000e6400080011ff */
[----:B-1----:R-:W-:Y:S05]  /*2ec0*/  @!P0 BRA `(.L_x_55) ;  /* 0x0000004800848947 */ /* 0x002fea0003800000 */
.L_x_145:
[----:B------:R-:W-:Y:S01]  /*2ed0*/  ULEA UR5, UR6, UR37, 0x3 ;  /* 0x0000002506057291 */ /* 0x000fe2000f8e18ff */
[----:B------:R-:W-:Y:S02]  /*2ee0*/  PRMT R4, RZ, 0x654, R4 ;  /* 0x00000654ff047816 */ /* 0x000fe40000000004 */
[----:B-1----:R-:W-:Y:S01]  /*2ef0*/  SHF.L.U32 R5, R12, 0x1f, RZ ;  /* 0x0000001f0c057819 */ /* 0x002fe200000006ff */
[----:B------:R-:W-:Y:S01]  /*2f00*/  UIADD3 UR4, UPT, UPT, UR5, 0x130, URZ ;  /* 0x0000013005047890 */ /* 0x000fe2000fffe0ff */
[----:B------:R1:W-:Y:S05]  /*2f10*/  SYNCS.ARRIVE.TRANS64.RED.A1T0 RZ, [R4+URZ], RZ ;  /* 0x000000ff04ff79a7 */ /* 0x0003ea00081004ff */
[----:B------:R-:W-:Y:S01]  /*2f20*/  IMAD.U32 R7, RZ, RZ, UR4 ;  /* 0x00000004ff077e24 */ /* 0x000fe2000f8e00ff */
[----:B------:R-:W2:Y:S04]  /*2f30*/  SYNCS.PHASECHK.TRANS64.TRYWAIT P0, [UR5+0x140], R5 ;  /* 0x00014005ff0075a7 */ /* 0x000ea80008001105 */
[----:B------:R-:W-:Y:S01]  /*2f40*/  PRMT R6, R2, 0x654, R7 ;  /* 0x0000065402067816 */ /* 0x000fe20000000007 */
[----:B-1----:R-:W-:Y:S01]  /*2f50*/  @!P2 IMAD.MOV.U32 R4, RZ, RZ, 0x10 ;  /* 0x00000010ff04a424 */ /* 0x002fe200078e00ff */
[----:B--2---:R-:W-:Y:S06]  /*2f60*/  @!P0 BRA `(.L_x_56) ;  /* 0x0000004800708947 */ /* 0x004fec0003800000 */
.L_x_147:
[----:B------:R-:W-:Y:S01]  /*2f70*/  ULEA UR4, UR6, UR37, 0x4 ;  /* 0x0000002506047291 */ /* 0x000fe2000f8e20ff */
[----:B------:R-:W-:Y:S01]  /*2f80*/  SEL R3, R6, R3, !P2 ;  /* 0x0000000306037207 */ /* 0x000fe20005000000 */
[----:B------:R-:W-:Y:S01]  /*2f90*/  UIADD3 UR5, UPT, UPT, UR5, 0x130, URZ ;  /* 0x0000013005057890 */ /* 0x000fe2000fffe0ff */
[----:B-1----:R-:W-:Y:S01]  /*2fa0*/  LEA R0, R11, UR37, 0x3 ;  /* 0x000000250b007c11 */ /* 0x002fe2000f8e18ff */
[----:B------:R-:W-:Y:S01]  /*2fb0*/  UIADD3 UR4, UPT, UPT, UR4, 0x1c0, URZ ;  /* 0x000001c004047890 */ /* 0x000fe2000fffe0ff */
[----:B------:R-:W-:Y:S01]  /*2fc0*/  SHF.L.U32 R5, R10, 0x1f, RZ ;  /* 0x0000001f0a057819 */ /* 0x000fe200000006ff */
[----:B------:R1:W-:Y:S01]  /*2fd0*/  @!P2 SYNCS.ARRIVE.TRANS64.RED RZ, [R3+URZ], R4 ;  /* 0x0000000403ffa9a7 */ /* 0x0003e200080004ff */
[----:B------:R-:W-:Y:S01]  /*2fe0*/  UIADD3 UR6, UPT, UPT, UR6, 0x1, URZ ;  /* 0x0000000106067890 */ /* 0x000fe2000fffe0ff */
[----:B------:R-:W-:-:S03]  /*2ff0*/  VIADD R8, R8, 0x1 ;  /* 0x0000000108087836 */ /* 0x000fc60000000000 */
[----:B------:R-:W-:Y:S02]  /*3000*/  UISETP.NE.AND UP0, UPT, UR6, 0x2, UPT ;  /* 0x000000020600788c */ /* 0x000fe4000bf05270 */
[----:B------:R-:W-:Y:S06]  /*3010*/  UGETNEXTWORKID.BROADCAST [UR4], [UR5] ;  /* 0x00000000040073ca */ /* 0x000fec0008000100 */
[----:B------:R-:W-:Y:S01]  /*3020*/  USEL UR4, URZ, 0x1, UP0 ;  /* 0x00000001ff047887 */ /* 0x000fe20008000000 */
[----:B------:R-:W-:Y:S01]  /*3030*/  ISETP.NE.AND P0, PT, R8, 0x2, PT ;  /* 0x000000020800780c */ /* 0x000fe20003f05270 */
[----:B------:R-:W-:Y:S01]  /*3040*/  USEL UR6, UR6, URZ, UP0 ;  /* 0x000000ff06067287 */ /* 0x000fe20008000000 */
[----:B------:R-:W2:Y:S03]  /*3050*/  SYNCS.PHASECHK.TRANS64.TRYWAIT P1, [R0+URZ+0x130], R5 ;  /* 0x00013005000075a7 */ /* 0x000ea600080211ff */
[----:B------:R-:W-:Y:S01]  /*3060*/  LOP3.LUT R12, R12, UR4, RZ, 0x3c, !PT ;  /* 0x000000040c0c7c12 */ /* 0x000fe2000f8e3cff */
[----:B-12---:R-:W-:Y:S07]  /*3070*/  @!P1 BRA `(.L_x_57) ;  /* 0x0000004800449947 */ /* 0x006fee0003800000 */
.L_x_148:
[C---:B------:R-:W-:Y:S01]  /*3080*/  LEA R4, R11.reuse, UR37, 0x4 ;  /* 0x000000250b047c11 */ /* 0x040fe2000f8e20ff */
[----:B-1----:R-:W-:Y:S01]  /*3090*/  VIADD R0, R0, 0x140 ;  /* 0x0000014000007836 */ /* 0x002fe20000000000 */
[----:B------:R-:W-:Y:S01]  /*30a0*/  SEL R8, R8, RZ, P0 ;  /* 0x000000ff08087207 */ /* 0x000fe20000000000 */
[----:B------:R-:W-:-:S03]  /*30b0*/  VIADD R11, R11, 0x1 ;  /* 0x000000010b0b7836 */ /* 0x000fc60000000000 */
[----:B------:R-:W1:Y:S01]  /*30c0*/  LDS.128 R4, [R4+0x1c0] ;  /* 0x0001c00004047984 */ /* 0x000e620000000c00 */
[----:B------:R-:W-:Y:S02]  /*30d0*/  PRMT R0, RZ, 0x654, R0 ;  /* 0x00000654ff007816 */ /* 0x000fe40000000000 */
[C---:B------:R-:W-:Y:S01]  /*30e0*/  ISETP.NE.AND P1, PT, R11.reuse, 0x2, PT ;  /* 0x000000020b00780c */ /* 0x040fe20003f25270 */
[----:B------:R-:W-:Y:S01]  /*30f0*/  @!PT LDS RZ, [RZ] ;  /* 0x00000000fffff984 */ /* 0x000fe20000000800 */
[----:B------:R-:W-:Y:S01]  /*3100*/  @!PT LDS RZ, [RZ] ;  /* 0x00000000fffff984 */ /* 0x000fe20000000800 */
[----:B------:R-:W-:Y:S01]  /*3110*/  @!PT LDS RZ, [RZ] ;  /* 0x00000000fffff984 */ /* 0x000fe20000000800 */
[----:B------:R-:W-:Y:S01]  /*3120*/  @!PT LDS RZ, [RZ] ;  /* 0x00000000fffff984 */ /* 0x000fe20000000800 */
[----:B------:R2:W-:Y:S06]  /*3130*/  MEMBAR.ALL.CTA ;  /* 0x0000000000007992 */ /* 0x0005ec0000008000 */
[----:B--2---:R-:W2:Y:S01]  /*3140*/  FENCE.VIEW.ASYNC.S ;  /* 0x00000000000073c6 */ /* 0x004ea20000000000 */
[----:B------:R-:W-:Y:S01]  /*3150*/  SEL R11, R11, RZ, P1 ;  /* 0x000000ff0b0b7207 */ /* 0x000fe20000800000 */
[----:B--2---:R2:W-:Y:S01]  /*3160*/  SYNCS.ARRIVE.TRANS64.RED.A1T0 RZ, [R0+URZ], RZ ;  /* 0x000000ff00ff79a7 */ /* 0x0045e200081004ff */
[----:B-1----:R-:W-:-:S02]  /*3170*/  LOP3.LUT P3, RZ, R6, 0x1, RZ, 0xc0, !PT ;  /* 0x0000000106ff7812 */ /* 0x002fc4000786c0ff */
[----:B------:R-:W-:-:S04]  /*3180*/  SEL R5, RZ, 0x1, P1 ;  /* 0x00000001ff057807 */ /* 0x000fc80000800000 */
[----:B------:R-:W-:Y:S02]  /*3190*/  LOP3.LUT R10, R10, R5, RZ, 0x3c, !PT ;  /* 0x000000050a0a7212 */ /* 0x000fe400078e3cff */
[----:B--2---:R-:W-:-:S04]  /*31a0*/  SEL R0, RZ, 0x1, P0 ;  /* 0x00000001ff007807 */ /* 0x004fc80000000000 */
[----:B------:R-:W-:Y:S01]  /*31b0*/  LOP3.LUT R9, R9, R0, RZ, 0x3c, !PT ;  /* 0x0000000009097212 */ /* 0x000fe200078e3cff */
[----:B------:R-:W-:Y:S06]  /*31c0*/  @P3 BRA `(.L_x_58) ;  /* 0xfffffffc002c3947 */ /* 0x000fec000383ffff */
[----:B------:R-:W-:Y:S01]  /*31d0*/  ULEA UR5, UR6, UR37, 0x3 ;  /* 0x0000002506057291 */ /* 0x000fe2000f8e18ff */
[----:B------:R-:W-:-:S08]  /*31e0*/  SHF.L.U32 R3, R12, 0x1f, RZ ;  /* 0x0000001f0c037819 */ /* 0x000fd000000006ff */
[----:B------:R-:W1:Y:S02]  /*31f0*/  SYNCS.PHASECHK.TRANS64 P0, [UR5+0x140], R3 ;  /* 0x00014003ff0075a7 */ /* 0x000e640008001005 */
[----:B-1----:R-:W-:Y:S05]  /*3200*/  @P0 BRA `(.L_x_59) ;  /* 0x0000000000080947 */ /* 0x002fea0003800000 */
[----:B------:R-:W1:Y:S02]  /*3210*/  SYNCS.PHASECHK.TRANS64.TRYWAIT P0, [UR5+0x140], R3 ;  /* 0x00014003ff0075a7 */ /* 0x000e640008001105 */
[----:B-1----:R-:W-:Y:S05]  /*3220*/  @!P0 BRA `(.L_x_60) ;  /* 0x0000004400ec8947 */ /* 0x002fea0003800000 */
.L_x_59:
[----:B------:R-:W-:-:S04]  /*3230*/  UIADD3 UR4, UPT, UPT, UR6, 0x1, URZ ;  /* 0x0000000106047890 */ /* 0x000fc8000fffe0ff */
[----:B------:R-:W-:-:S04]  /*3240*/  UISETP.NE.AND UP0, UPT, UR4, 0x2, UPT ;  /* 0x000000020400788c */ /* 0x000fc8000bf05270 */
[----:B------:R-:W-:Y:S02]  /*3250*/  USEL UR7, URZ, 0x1, UP0 ;  /* 0x00000001ff077887 */ /* 0x000fe40008000000 */
[----:B------:R-:W-:-:S04]  /*3260*/  USEL UR4, UR4, URZ, UP0 ;  /* 0x000000ff04047287 */ /* 0x000fc80008000000 */
[----:B------:R-:W-:Y:S01]  /*3270*/  ULEA UR4, UR4, UR37, 0x3 ;  /* 0x0000002504047291 */ /* 0x000fe2000f8e18ff */
[----:B-1----:R-:W-:-:S04]  /*3280*/  LOP3.LUT R3, R12, UR7, RZ, 0x3c, !PT ;  /* 0x000000070c037c12 */ /* 0x002fc8000f8e3cff */
[----:B------:R-:W-:-:S04]  /*3290*/  SHF.L.U32 R0, R3, 0x1f, RZ ;  /* 0x0000001f03007819 */ /* 0x000fc800000006ff */
[----:B------:R-:W1:Y:S02]  /*32a0*/  SYNCS.PHASECHK.TRANS64 P0, [UR4+0x140], R0 ;  /* 0x00014000ff0075a7 */ /* 0x000e640008001004 */
[----:B-1----:R-:W-:Y:S05]  /*32b0*/  @P0 EXIT ;  /* 0x000000000000094d */ /* 0x002fea0003800000 */
[----:B------:R-:W-:Y:S02]  /*32c0*/  SHF.L.U32 R3, R3, 0x1f, RZ ;  /* 0x0000001f03037819 */ /* 0x000fe400000006ff */
[----:B------:R-:W-:-:S07]  /*32d0*/  MOV R0, UR4 ;  /* 0x0000000400007c02 */ /* 0x000fce0008000f00 */
.L_x_61:
[----:B-1----:R1:W2:Y:S02]  /*32e0*/  SYNCS.PHASECHK.TRANS64.TRYWAIT P0, [R0+URZ+0x140], R3 ;  /* 0x00014003000075a7 */ /* 0x0022a400080011ff */
[----:B--2---:R-:W-:Y:S05]  /*32f0*/  @!P0 NANOSLEEP.SYNCS 0x989680 ;  /* 0x009896800000895d */ /* 0x004fea0003900000 */
[----:B------:R-:W2:Y:S02]  /*3300*/  @!P0 SYNCS.PHASECHK.TRANS64 P0, [R0+URZ+0x140], R3 ;  /* 0x00014003000085a7 */ /* 0x000ea400080010ff */
[----:B--2---:R-:W-:Y:S05]  /*3310*/  @P0 EXIT ;  /* 0x000000000000094d */ /* 0x004fea0003800000 */
[----:B------:R-:W-:Y:S05]  /*3320*/  BRA `(.L_x_61) ;  /* 0xfffffffc00ec7947 */ /* 0x000fea000383ffff */
.L_x_54:
[----:B------:R-:W-:-:S09]  /*3330*/  UISETP.NE.AND UP1, UPT, UR8, URZ, UPT ;  /* 0x000000ff0800728c */ /* 0x000fd2000bf25270 */
[----:B------:R-:W-:Y:S05]  /*3340*/  BRA.U UP1, `(.L_x_62) ;  /* 0x0000000d017c7547 */ /* 0x000fea000b800000 */
[----:B------:R-:W-:Y:S01]  /*3350*/  UMOV UR4, 0x40 ;  /* 0x0000004000047882 */ /* 0x000fe20000000000 */
[----:B------:R-:W-:Y:S01]  /*3360*/  NOP ;  /* 0x0000000000007918 */ /* 0x000fe20000000000 */
[----:B------:R-:W-:Y:S01]  /*3370*/  ULEA UR4, UR37, UR4, 0x18 ;  /* 0x0000000425047291 */ /* 0x000fe2000f8ec0ff */
[----:B------:R-:W-:Y:S02]  /*3380*/  UMOV UR5, 0x400 ;  /* 0x0000040000057882 */ /* 0x000fe40000000000 */
[----:B------:R-:W-:-:S06]  /*3390*/  ULEA UR37, UR37, UR5, 0x18 ;  /* 0x0000000525257291 */ /* 0x000fcc000f8ec0ff */
[----:B------:R-:W1:Y:S02]  /*33a0*/  LDS.U8 R0, [UR4+0x1c] ;  /* 0x00001c04ff007984 */ /* 0x000e640008000000 */
[----:B-1----:R-:W-:-:S13]  /*33b0*/  ISETP.NE.AND P0, PT, R0, RZ, PT ;  /* 0x000000ff0000720c */ /* 0x002fda0003f05270 */
[----:B------:R-:W-:Y:S05]  /*33c0*/  @P0 BRA `(.L_x_63) ;  /* 0x0000000000580947 */ /* 0x000fea0003800000 */
[----:B------:R-:W-:-:S13]  /*33d0*/  ELECT P0, URZ, PT ;  /* 0x0000000000ff782f */ /* 0x000fda0003800000 */
[----:B------:R-:W-:Y:S05]  /*33e0*/  @!P0 BRA `(.L_x_64) ;  /* 0x0000000000608947 */ /* 0x000fea0003800000 */
[----:B------:R-:W-:Y:S01]  /*33f0*/  UMOV UR5, 0x10 ;  /* 0x0000001000057882 */ /* 0x000fe20000000000 */
[----:B------:R-:W-:Y:S01]  /*3400*/  HFMA2 R0, -RZ, RZ, 0, 5.9604644775390625e-08 ;  /* 0x00000001ff007431 */ /* 0x000fe200000001ff */
[----:B------:R-:W-:-:S03]  /*3410*/  MOV R2, 0xffff ;  /* 0x0000ffff00027802 */ /* 0x000fc60000000f00 */
[----:B------:R-:W-:Y:S04]  /*3420*/  DEPBAR.LE SB1, 0x36 ;  /* 0x00009d800000791a */ /* 0x000fe80000000000 */
[----:B------:R-:W1:Y:S02]  /*3430*/  UTCATOMSWS.FIND_AND_SET.ALIGN UP0, UR5, UR5 ;  /* 0x00000005000575e3 */ /* 0x000e640008000800 */
[----:B-1----:R-:W-:Y:S01]  /*3440*/  MOV R3, UR5 ;  /* 0x0000000500037c02 */ /* 0x002fe20008000f00 */
[----:B------:R-:W-:Y:S06]  /*3450*/  BRA.U UP0, `(.L_x_65) ;  /* 0x0000000100187547 */ /* 0x000fec000b800000 */
.L_x_66:
[----:B------:R-:W-:Y:S05]  /*3460*/  NANOSLEEP 0x64 ;  /* 0x000000640000795d */ /* 0x000fea0003800000 */
[----:B------:R-:W-:-:S05]  /*3470*/  UMOV UR5, 0x10 ;  /* 0x0000001000057882 */ /* 0x000fca0000000000 */
[----:B------:R-:W-:Y:S04]  /*3480*/  DEPBAR.LE SB1, 0x36 ;  /* 0x00009d800000791a */ /* 0x000fe80000000000 */
[----:B------:R-:W1:Y:S02]  /*3490*/  UTCATOMSWS.FIND_AND_SET.ALIGN UP0, UR5, UR5 ;  /* 0x00000005000575e3 */ /* 0x000e640008000800 */
[----:B-1----:R-:W-:Y:S01]  /*34a0*/  MOV R3, UR5 ;  /* 0x0000000500037c02 */ /* 0x002fe20008000f00 */
[----:B------:R-:W-:Y:S05]  /*34b0*/  BRA.U !UP0, `(.L_x_66) ;  /* 0xfffffffd08e87547 */ /* 0x000fea000b83ffff */
.L_x_65:
[-C--:B------:R-:W-:Y:S02]  /*34c0*/  SHF.L.U32 R2, R2, R3.reuse, RZ ;  /* 0x0000000302027219 */ /* 0x080fe400000006ff */
[----:B------:R-:W-:Y:S01]  /*34d0*/  SHF.L.U32 R0, R0, R3, RZ ;  /* 0x0000000300007219 */ /* 0x000fe200000006ff */
[----:B------:R-:W-:Y:S02]  /*34e0*/  IMAD.SHL.U32 R3, R3, 0x20, RZ ;  /* 0x0000002003037824 */ /* 0x000fe400078e00ff */
[----:B------:R1:W-:Y:S04]  /*34f0*/  ATOMS.OR RZ, [UR4+0x14], R2 ;  /* 0x00001402ffff798c */ /* 0x0003e8000b000004 */
[----:B------:R1:W-:Y:S04]  /*3500*/  ATOMS.OR RZ, [UR4+0x18], R0 ;  /* 0x00001800ffff798c */ /* 0x0003e8000b000004 */
[----:B------:R1:W-:Y:S01]  /*3510*/  STS [UR37+0x1e0], R3 ;  /* 0x0001e003ff007988 */ /* 0x0003e20008000825 */
[----:B------:R-:W-:Y:S05]  /*3520*/  BRA `(.L_x_64) ;  /* 0x0000000000107947 */ /* 0x000fea0003800000 */
.L_x_63:
[----:B------:R-:W-:Y:S02]  /*3530*/  MOV R0, 0xffffffff ;  /* 0xffffffff00007802 */ /* 0x000fe40000000f00 */
[----:B------:R-:W-:-:S03]  /*3540*/  MOV R2, 0x3570 ;  /* 0x0000357000027802 */ /* 0x000fc60000000f00 */
[----:B------:R1:W-:Y:S04]  /*3550*/  STS [UR37+0x1e0], R0 ;  /* 0x0001e000ff007988 */ /* 0x0003e80008000825 */
[----:B-1-3-5:R-:W-:Y:S05]  /*3560*/  CALL.REL.NOINC `($__internal_1_$__cuda_sm10x_tcgen05_guardrail_trap_phase_invalid_during_alloc) ;  /* 0x0000004800687944 */ /* 0x02afea0003c00000 */
.L_x_64:
[----:B------:R-:W-:Y:S05]  /*3570*/  WARPSYNC.ALL ;  /* 0x0000000000007948 */ /* 0x000fea0003800000 */
[----:B------:R-:W2:Y:S01]  /*3580*/  S2UR UR6, SR_CgaCtaId ;  /* 0x00000000000679c3 */ /* 0x000ea20000008800 */
[----:B------:R-:W-:Y:S01]  /*3590*/  UMOV UR4, 0x400 ;  /* 0x0000040000047882 */ /* 0x000fe20000000000 */
[----:B------:R-:W-:-:S06]  /*35a0*/  NOP ;  /* 0x0000000000007918 */ /* 0x000fcc0000000000 */
[----:B------:R-:W-:Y:S06]  /*35b0*/  BAR.ARV 0x6, 0xa0 ;  /* 0x0182800000007b1d */ /* 0x000fec0000002000 */
[----:B------:R-:W4:Y:S01]  /*35c0*/  LDCU UR7, c[0x0][0x38c] ;  /* 0x00007180ff0777ac */ /* 0x000f220008000800 */
[----:B------:R-:W-:Y:S01]  /*35d0*/  IMAD.MOV.U32 R11, RZ, RZ, 0x1 ;  /* 0x00000001ff0b7424 */ /* 0x000fe200078e00ff */
[----:B------:R-:W-:Y:S01]  /*35e0*/  CS2R R8, SRZ ;  /* 0x0000000000087805 */ /* 0x000fe2000001ff00 */
[----:B------:R-:W-:Y:S01]  /*35f0*/  IMAD.MOV.U32 R10, RZ, RZ, RZ ;  /* 0x000000ffff0a7224 */ /* 0x000fe200078e00ff */
[----:B------:R-:W-:Y:S01]  /*3600*/  UMOV UR18, URZ ;  /* 0x000000ff00127c82 */ /* 0x000fe20008000000 */
[----:B------:R-:W-:Y:S01]  /*3610*/  UMOV UR17, URZ ;  /* 0x000000ff00117c82 */ /* 0x000fe20008000000 */
[----:B------:R-:W-:Y:S01]  /*3620*/  UMOV UR22, 0x0 ;  /* 0x0000000000167882 */ /* 0x000fe20000000000 */
[----:B------:R-:W-:Y:S01]  /*3630*/  UMOV UR23, 0x8100490 ;  /* 0x0810049000177882 */ /* 0x000fe20000000000 */
[----:B------:R-:W-:Y:S01]  /*3640*/  UMOV UR20, 0x0 ;  /* 0x0000000000147882 */ /* 0x000fe20000000000 */
[----:B------:R-:W-:Y:S01]  /*3650*/  UMOV UR21, 0x8100490 ;  /* 0x0810049000157882 */ /* 0x000fe20000000000 */
[----:B--2---:R-:W-:Y:S01]  /*3660*/  ULEA UR6, UR6, UR4, 0x18 ;  /* 0x0000000406067291 */ /* 0x004fe2000f8ec0ff */
[----:B------:R-:W2:Y:S03]  /*3670*/  LDCU UR4, c[0x0][0x38c] ;  /* 0x00007180ff0477ac */ /* 0x000ea60008000800 */
[----:B------:R-:W-:-:S02]  /*3680*/  UIADD3 UR11, UPT, UPT, UR6, 0x4400, URZ ;  /* 0x00004400060b7890 */ /* 0x000fc4000fffe0ff */
[----:B----4-:R-:W-:-:S03]  /*3690*/  UIADD3 UR7, UPT, UPT, UR7, 0x3f, URZ ;  /* 0x0000003f07077890 */ /* 0x010fc6000fffe0ff */
[----:B-1----:R-:W1:Y:S01]  /*36a0*/  LDS R0, [UR6+0x1e0] ;  /* 0x0001e006ff007984 */ /* 0x002e620008000800 */
[----:B------:R-:W-:Y:S02]  /*36b0*/  UIADD3 UR12, UPT, UPT, UR6, 0x26400, URZ ;  /* 0x00026400060c7890 */ /* 0x000fe4000fffe0ff */
[----:B------:R-:W-:Y:S02]  /*36c0*/  USHF.R.S32.HI UR5, URZ, 0x1f, UR7 ;  /* 0x0000001fff057899 */ /* 0x000fe40008011407 */
[----:B------:R-:W-:Y:S02]  /*36d0*/  USHF.R.U32.HI UR11, URZ, 0x4, UR11 ;  /* 0x00000004ff0b7899 */ /* 0x000fe4000801160b */
[----:B------:R-:W-:Y:S02]  /*36e0*/  ULEA.HI UR5, UR5, UR7, URZ, 0x6 ;  /* 0x0000000705057291 */ /* 0x000fe4000f8f30ff */
[----:B------:R-:W-:Y:S02]  /*36f0*/  USHF.R.U32.HI UR12, URZ, 0x4, UR12 ;  /* 0x00000004ff0c7899 */ /* 0x000fe4000801160c */
[----:B------:R-:W-:-:S02]  /*3700*/  USHF.R.S32.HI UR5, URZ, 0x6, UR5 ;  /* 0x00000006ff057899 */ /* 0x000fc40008011405 */
[----:B------:R-:W-:Y:S02]  /*3710*/  ULOP3.LUT UR11, UR11, 0x3fff, URZ, 0xc0, !UPT ;  /* 0x00003fff0b0b7892 */ /* 0x000fe4000f8ec0ff */
[----:B------:R-:W-:Y:S02]  /*3720*/  UISETP.LT.AND UP0, UPT, UR5, 0x1, UPT ;  /* 0x000000010500788c */ /* 0x000fe4000bf01270 */
[----:B------:R-:W-:Y:S02]  /*3730*/  ULOP3.LUT UR12, UR12, 0x3fff, URZ, 0xc0, !UPT ;  /* 0x00003fff0c0c7892 */ /* 0x000fe4000f8ec0ff */
[----:B------:R-:W-:Y:S02]  /*3740*/  USEL UR10, UR5, 0x1, !UP0 ;  /* 0x00000001050a7887 */ /* 0x000fe4000c000000 */
[----:B------:R-:W-:Y:S02]  /*3750*/  ULOP3.LUT UR11, UR11, 0x10000, URZ, 0xfc, !UPT ;  /* 0x000100000b0b7892 */ /* 0x000fe4000f8efcff */
[----:B------:R-:W-:-:S02]  /*3760*/  ULOP3.LUT UR12, UR12, 0x10000, URZ, 0xfc, !UPT ;  /* 0x000100000c0c7892 */ /* 0x000fc4000f8efcff */
[----:B------:R-:W-:Y:S02]  /*3770*/  UIADD3 UR10, UPT, UPT, -UR10, URZ, URZ ;  /* 0x000000ff0a0a7290 */ /* 0x000fe4000fffe1ff */
[----:B--2---:R-:W-:Y:S01]  /*3780*/  UISETP.GE.AND UP3, UPT, UR4, 0x1, UPT ;  /* 0x000000010400788c */ /* 0x004fe2000bf66270 */
[----:B-1----:R-:W-:-:S15]  /*3790*/  R2UR UR19, R0 ;  /* 0x00000000001372ca */ /* 0x002fde00000e0000 */
.L_x_73:
[----:B------:R-:W-:Y:S02]  /*37a0*/  LEA R0, R10, UR6, 0x3 ;  /* 0x000000060a007c11 */ /* 0x000fe4000f8e18ff */
[----:B------:R-:W-:Y:S02]  /*37b0*/  SHF.L.U32 R5, R9, 0x1f, RZ ;  /* 0x0000001f09057819 */ /* 0x000fe400000006ff */
[----:B------:R-:W-:Y:S01]  /*37c0*/  PLOP3.LUT P0, PT, PT, PT, UP3, 0x80, 0x8 ;  /* 0x000000000008781c */ /* 0x000fe20003f0f038 */
[----:B------:R-:W-:Y:S01]  /*37d0*/  VIADD R3, R0, 0x140 ;  /* 0x0000014000037836 */ /* 0x000fe20000000000 */
[----:B-1----:R-:W1:Y:S02]  /*37e0*/  SYNCS.PHASECHK.TRANS64.TRYWAIT P1, [R0+URZ+0x130], R5 ;  /* 0x00013005000075a7 */ /* 0x002e6400080211ff */
[----:B-1--4-:R-:W-:Y:S09]  /*37f0*/  @!P1 BRA `(.L_x_67) ;  /* 0x0000004000909947 */ /* 0x012ff20003800000 */
.L_x_150:
[----:B------:R-:W-:Y:S01]  /*3800*/  LEA R4, R10, UR6, 0x4 ;  /* 0x000000060a047c11 */ /* 0x000fe2000f8e20ff */
[----:B------:R-:W-:Y:S01]  /*3810*/  @UP3 ULEA UR4, UR17, UR6, 0x3 ;  /* 0x0000000611043291 */ /* 0x000fe2000f8e18ff */
[----:B------:R-:W-:Y:S01]  /*3820*/  PLOP3.LUT P2, PT, PT, PT, PT, 0x80, 0x8 ;  /* 0x000000000008781c */ /* 0x000fe20003f4f070 */
[----:B------:R-:W-:Y:S01]  /*3830*/  ULEA UR8, UR18, UR6, 0x3 ;  /* 0x0000000612087291 */ /* 0x000fe2000f8e18ff */
[----:B------:R-:W-:Y:S01]  /*3840*/  PRMT R3, RZ, 0x654, R3 ;  /* 0x00000654ff037816 */ /* 0x000fe20000000003 */
[----:B------:R-:W-:Y:S01]  /*3850*/  ULEA UR9, UR18, UR19, 0x6 ;  /* 0x0000001312097291 */ /* 0x000fe2000f8e30ff */
[----:B-1----:R-:W1:Y:S01]  /*3860*/  LDS.128 R4, [R4+0x1c0] ;  /* 0x0001c00004047984 */ /* 0x002e620000000c00 */
[----:B------:R-:W-:Y:S02]  /*3870*/  @P0 SHF.L.U32 R2, R8, 0x1f, RZ ;  /* 0x0000001f08020819 */ /* 0x000fe400000006ff */
[----:B------:R-:W-:Y:S01]  /*3880*/  SHF.L.U32 R0, R11, 0x1f, RZ ;  /* 0x0000001f0b007819 */ /* 0x000fe200000006ff */
[----:B------:R-:W-:Y:S01]  /*3890*/  @!PT LDS RZ, [RZ] ;  /* 0x00000000fffff984 */ /* 0x000fe20000000800 */
[----:B------:R-:W-:Y:S01]  /*38a0*/  @!PT LDS RZ, [RZ] ;  /* 0x00000000fffff984 */ /* 0x000fe20000000800 */
[----:B------:R-:W-:Y:S01]  /*38b0*/  @!PT LDS RZ, [RZ] ;  /* 0x00000000fffff984 */ /* 0x000fe20000000800 */
[----:B------:R-:W-:Y:S01]  /*38c0*/  @!PT LDS RZ, [RZ] ;  /* 0x00000000fffff984 */ /* 0x000fe20000000800 */
[----:B------:R2:W-:Y:S06]  /*38d0*/  MEMBAR.ALL.CTA ;  /* 0x0000000000007992 */ /* 0x0005ec0000008000 */
[----:B--2---:R-:W2:Y:S02]  /*38e0*/  FENCE.VIEW.ASYNC.S ;  /* 0x00000000000073c6 */ /* 0x004ea40000000000 */
[----:B--2---:R2:W-:Y:S01]  /*38f0*/  SYNCS.ARRIVE.TRANS64.RED.A1T0 RZ, [R3+URZ], RZ ;  /* 0x000000ff03ff79a7 */ /* 0x0045e200081004ff */
[----:B------:R2:W4:Y:S01]  /*3900*/  @P0 SYNCS.PHASECHK.TRANS64.TRYWAIT P2, [UR4], R2 ;  /* 0x00000002ff0005a7 */ /* 0x0005220008041104 */
[----:B-1----:R-:W-:Y:S01]  /*3910*/  LOP3.LUT P1, RZ, R6, 0x1, RZ, 0xc0, !PT ;  /* 0x0000000106ff7812 */ /* 0x002fe2000782c0ff */
[----:B------:R-:W1:Y:S02]  /*3920*/  SYNCS.PHASECHK.TRANS64.TRYWAIT P0, [UR8+0x170], R0 ;  /* 0x00017000ff0075a7 */ /* 0x000e640008001108 */
[----:B-12-4-:R-:W-:Y:S10]  /*3930*/  @!P0 BRA `(.L_x_68) ;  /* 0x0000004000548947 */ /* 0x016ff40003800000 */
.L_x_152:
[----:B------:R-:W-:Y:S01]  /*3940*/  IADD3 R10, PT, PT, R10, 0x1, RZ ;  /* 0x000000010a0a7810 */ /* 0x000fe20007ffe0ff */
[----:B------:R-:W-:Y:S06]  /*3950*/  BRA.U !UP3, `(.L_x_69) ;  /* 0x000000010b987547 */ /* 0x000fec000b800000 */
[----:B------:R-:W-:Y:S01]  /*3960*/  UPLOP3.LUT UP4, UPT, UPT, UPT, UPT, 0x40, 0x4 ;  /* 0x000000000004789c */ /* 0x000fe20003f8e870 */
[----:B------:R-:W-:Y:S01]  /*3970*/  UMOV UR16, UR10 ;  /* 0x0000000a00107c82 */ /* 0x000fe20008000000 */
[----:B------:R-:W-:Y:S01]  /*3980*/  UMOV UR15, UR5 ;  /* 0x00000005000f7c82 */ /* 0x000fe20008000000 */
[----:B------:R-:W-:-:S08]  /*3990*/  UMOV UR14, UR17 ;  /* 0x00000011000e7c82 */ /* 0x000fd00008000000 */
.L_x_72:
[----:B------:R-:W-:Y:S02]  /*39a0*/  UIADD3 UR16, UPT, UPT, UR16, 0x1, URZ ;  /* 0x0000000110107890 */ /* 0x000fe4000fffe0ff */
[----:B--2---:R-:W-:Y:S02]  /*39b0*/  ULEA UR7, UR14, UR6, 0x3 ;  /* 0x000000060e077291 */ /* 0x004fe4000f8e18ff */
[----:B------:R-:W-:Y:S01]  /*39c0*/  UISETP.NE.AND UP0, UPT, UR16, URZ, UPT ;  /* 0x000000ff1000728c */ /* 0x000fe2000bf05270 */
[----:B----4-:R-:W-:Y:S10]  /*39d0*/  @P2 BRA `(.L_x_70) ;  /* 0x00000000000c2947 */ /* 0x010ff40003800000 */
[----:B-1----:R-:W-:Y:S04]  /*39e0*/  SHF.L.U32 R3, R8, 0x1f, RZ ;  /* 0x0000001f08037819 */ /* 0x002fe800000006ff */
[----:B------:R-:W1:Y:S02]  /*39f0*/  SYNCS.PHASECHK.TRANS64.TRYWAIT P0, [UR7], R3 ;  /* 0x00000003ff0075a7 */ /* 0x000e640008001107 */
[----:B-1----:R-:W-:Y:S05]  /*3a00*/  @!P0 BRA `(.L_x_71) ;  /* 0x0000004000388947 */ /* 0x002fea0003800000 */
.L_x_70:
[----:B------:R-:W-:Y:S01]  /*3a10*/  UISETP.NE.AND UP1, UPT, UR15, 0x1, UPT ;  /* 0x000000010f00788c */ /* 0x000fe2000bf25270 */
[----:B------:R-:W-:Y:S01]  /*3a20*/  PLOP3.LUT P2, PT, PT, PT, PT, 0x80, 0x8 ;  /* 0x000000000008781c */ /* 0x000fe20003f4f070 */
[----:B------:R-:W-:Y:S02]  /*3a30*/  UIADD3 UR17, UPT, UPT, UR14, 0x1, URZ ;  /* 0x000000010e117890 */ /* 0x000fe4000fffe0ff */
[----:B------:R-:W-:Y:S02]  /*3a40*/  ULEA UR24, UR14, UR12, 0x8 ;  /* 0x0000000c0e187291 */ /* 0x000fe4000f8e40ff */
[----:B------:R-:W-:Y:S01]  /*3a50*/  UISETP.NE.AND UP2, UPT, UR17, 0x11, UPT ;  /* 0x000000111100788c */ /* 0x000fe2000bf45270 */
[----:B------:R-:W-:Y:S01]  /*3a60*/  PLOP3.LUT P0, PT, PT, PT, UP1, 0x80, 0x8 ;  /* 0x000000000008781c */ /* 0x000fe20003f0f018 */
[----:B------:R-:W-:Y:S02]  /*3a70*/  ULEA UR26, UR14, UR11, 0x9 ;  /* 0x0000000b0e1a7291 */ /* 0x000fe4000f8e48ff */
[----:B------:R-:W-:Y:S02]  /*3a80*/  USEL UR13, URZ, 0x1, UP2 ;  /* 0x00000001ff0d7887 */ /* 0x000fe40009000000 */
[----:B------:R-:W-:Y:S02]  /*3a90*/  USEL UR17, UR17, URZ, UP2 ;  /* 0x000000ff11117287 */ /* 0x000fe40009000000 */
[----:B------:R-:W-:Y:S02]  /*3aa0*/  UIADD3 UR30, UPT, UPT, UR24, 0x2, URZ ;  /* 0x00000002181e7890 */ /* 0x000fe4000fffe0ff */
[----:B------:R-:W-:Y:S01]  /*3ab0*/  @UP1 ULEA UR4, UR17, UR6, 0x3 ;  /* 0x0000000611041291 */ /* 0x000fe2000f8e18ff */
[----:B------:R-:W-:Y:S01]  /*3ac0*/  LOP3.LUT R8, R8, UR13, RZ, 0x3c, !PT ;  /* 0x0000000d08087c12 */ /* 0x000fe2000f8e3cff */
[----:B------:R-:W-:Y:S02]  /*3ad0*/  UIADD3 UR28, UPT, UPT, UR26, 0x2, URZ ;  /* 0x000000021a1c7890 */ /* 0x000fe4000fffe0ff */
[----:B------:R-:W-:Y:S01]  /*3ae0*/  UIADD3 UR7, UPT, UPT, UR7, 0x88, URZ ;  /* 0x0000008807077890 */ /* 0x000fe2000fffe0ff */
[----:B-1----:R-:W-:Y:S01]  /*3af0*/  @P0 SHF.L.U32 R0, R8, 0x1f, RZ ;  /* 0x0000001f08000819 */ /* 0x002fe200000006ff */
[----:B------:R-:W-:Y:S01]  /*3b00*/  UMOV UR25, 0x80004020 ;  /* 0x8000402000197882 */ /* 0x000fe20000000000 */
[----:B------:R-:W-:Y:S01]  /*3b10*/  UMOV UR27, 0x80004020 ;  /* 0x80004020001b7882 */ /* 0x000fe20000000000 */
[----:B------:R-:W-:Y:S01]  /*3b20*/  UMOV UR31, 0x80004020 ;  /* 0x80004020001f7882 */ /* 0x000fe20000000000 */
[----:B------:R2:W4:Y:S01]  /*3b30*/  @P0 SYNCS.PHASECHK.TRANS64.TRYWAIT P2, [UR4], R0 ;  /* 0x00000000ff0005a7 */ /* 0x0005220008041104 */
[----:B------:R-:W-:Y:S01]  /*3b40*/  UIADD3 UR15, UPT, UPT, UR15, -0x1, URZ ;  /* 0xffffffff0f0f7890 */ /* 0x000fe2000fffe0ff */
[----:B------:R2:W-:Y:S01]  /*3b50*/  UTCQMMA gdesc[UR26], gdesc[UR24], tmem[UR9], tmem[UR22], idesc[UR23], UP4 ;  /* 0x00ff16181a0075ea */ /* 0x0005e2000a000309 */
[----:B------:R-:W-:Y:S01]  /*3b60*/  UPLOP3.LUT UP4, UPT, UPT, UPT, UPT, 0x80, 0x8 ;  /* 0x000000000008789c */ /* 0x000fe20003f8f070 */
[----:B------:R-:W-:Y:S01]  /*3b70*/  UMOV UR29, 0x80004020 ;  /* 0x80004020001d7882 */ /* 0x000fe20000000000 */
[----:B------:R-:W-:Y:S01]  /*3b80*/  UMOV UR14, UR17 ;  /* 0x00000011000e7c82 */ /* 0x000fe20008000000 */
[----:B------:R2:W-:Y:S01]  /*3b90*/  UTCQMMA gdesc[UR28], gdesc[UR30], tmem[UR9], tmem[UR20], idesc[UR21], UPT ;  /* 0x00ff141e1c0075ea */ /* 0x0005e2000b800309 */
[----:B------:R2:W-:Y:S01]  /*3ba0*/  UTCBAR [UR7], URZ ;  /* 0x000000ff070073e9 */ /* 0x0005e200080000ff */
[----:B------:R-:W-:Y:S06]  /*3bb0*/  BRA.U UP0, `(.L_x_72) ;  /* 0xfffffffd00787547 */ /* 0x000fec000b83ffff */
.L_x_69:
[----:B------:R-:W-:Y:S01]  /*3bc0*/  UIADD3 UR18, UPT, UPT, UR18, 0x1, URZ ;  /* 0x0000000112127890 */ /* 0x000fe2000fffe0ff */
[C---:B------:R-:W-:Y:S01]  /*3bd0*/  ISETP.NE.AND P0, PT, R10.reuse, 0x2, PT ;  /* 0x000000020a00780c */ /* 0x040fe20003f05270 */
[----:B------:R-:W-:Y:S02]  /*3be0*/  UIADD3 UR8, UPT, UPT, UR8, 0x150, URZ ;  /* 0x0000015008087890 */ /* 0x000fe4000fffe0ff */
[----:B------:R-:W-:Y:S01]  /*3bf0*/  UISETP.NE.AND UP0, UPT, UR18, 0x4, UPT ;  /* 0x000000041200788c */ /* 0x000fe2000bf05270 */
[----:B-12---:R-:W-:Y:S02]  /*3c00*/  SEL R0, RZ, 0x1, P0 ;  /* 0x00000001ff007807 */ /* 0x006fe40000000000 */
[----:B------:R-:W-:Y:S01]  /*3c10*/  SEL R10, R10, RZ, P0 ;  /* 0x000000ff0a0a7207 */ /* 0x000fe20000000000 */
[----:B------:R-:W-:Y:S01]  /*3c20*/  USEL UR4, URZ, 0x1, UP0 ;  /* 0x00000001ff047887 */ /* 0x000fe20008000000 */
[----:B------:R-:W-:Y:S01]  /*3c30*/  LOP3.LUT R9, R9, R0, RZ, 0x3c, !PT ;  /* 0x0000000009097212 */ /* 0x000fe200078e3cff */
[----:B------:R-:W-:Y:S01]  /*3c40*/  USEL UR18, UR18, URZ, UP0 ;  /* 0x000000ff12127287 */ /* 0x000fe20008000000 */
[----:B------:R1:W-:Y:S03]  /*3c50*/  UTCBAR [UR8], URZ ;  /* 0x000000ff080073e9 */ /* 0x0003e600080000ff */
[----:B------:R-:W-:Y:S01]  /*3c60*/  LOP3.LUT R11, R11, UR4, RZ, 0x3c, !PT ;  /* 0x000000040b0b7c12 */ /* 0x000fe2000f8e3cff */
[----:B------:R-:W-:Y:S07]  /*3c70*/  @P1 BRA `(.L_x_73) ;  /* 0xfffffff800c81947 */ /* 0x000fee000383ffff */
[----:B------:R-:W2:Y:S01]  /*3c80*/  S2UR UR4, SR_CgaCtaId ;  /* 0x00000000000479c3 */ /* 0x000ea20000008800 */
[----:B------:R-:W-:Y:S01]  /*3c90*/  ELECT P0, URZ, PT ;  /* 0x0000000000ff782f */ /* 0x000fe20003800000 */
[----:B------:R-:W-:Y:S01]  /*3ca0*/  IMAD.MOV.U32 R0, RZ, RZ, 0x1 ;  /* 0x00000001ff007424 */ /* 0x000fe200078e00ff */
[----:B------:R-:W-:Y:S01]  /*3cb0*/  UIADD3 UR6, UPT, UPT, UR6, 0x170, URZ ;  /* 0x0000017006067890 */ /* 0x000fe2000fffe0ff */
[----:B------:R-:W-:Y:S01]  /*3cc0*/  SHF.L.U32 R3, R11, 0x1f, RZ ;  /* 0x0000001f0b037819 */ /* 0x000fe200000006ff */
[----:B------:R-:W-:-:S03]  /*3cd0*/  UMOV UR5, 0x40 ;  /* 0x0000004000057882 */ /* 0x000fc60000000000 */
[----:B------:R-:W-:Y:S01]  /*3ce0*/  UVIRTCOUNT.DEALLOC.SMPOOL 0x80 ;  /* 0x000000800000784c */ /* 0x000fe20000000000 */
[----:B--2---:R-:W-:Y:S02]  /*3cf0*/  ULEA UR4, UR4, UR5, 0x18 ;  /* 0x0000000504047291 */ /* 0x004fe4000f8ec0ff */
[----:B------:R-:W-:-:S07]  /*3d00*/  ULEA UR5, UR18, UR6, 0x3 ;  /* 0x0000000612057291 */ /* 0x000fce000f8e18ff */
[----:B------:R2:W-:Y:S02]  /*3d10*/  @P0 STS.U8 [UR4+0x1c], R0 ;  /* 0x00001c00ff000988 */ /* 0x0005e40008000004 */
[----:B------:R-:W3:Y:S02]  /*3d20*/  SYNCS.PHASECHK.TRANS64.TRYWAIT P0, [UR5], R3 ;  /* 0x00000003ff0075a7 */ /* 0x000ee40008001105 */
[----:B--23--:R-:W-:Y:S05]  /*3d30*/  @!P0 BRA `(.L_x_74) ;  /* 0x0000003c00848947 */ /* 0x00cfea0003800000 */
.L_x_155:
[----:B------:R-:W-:-:S04]  /*3d40*/  UIADD3 UR7, UPT, UPT, UR18, 0x1, URZ ;  /* 0x0000000112077890 */ /* 0x000fc8000fffe0ff */
[----:B------:R-:W-:-:S04]  /*3d50*/  UISETP.NE.AND UP0, UPT, UR7, 0x4, UPT ;  /* 0x000000040700788c */ /* 0x000fc8000bf05270 */
[----:B-1----:R-:W-:Y:S02]  /*3d60*/  USEL UR8, URZ, 0x1, UP0 ;  /* 0x00000001ff087887 */ /* 0x002fe40008000000 */
[----:B------:R-:W-:-:S04]  /*3d70*/  USEL UR7, UR7, URZ, UP0 ;  /* 0x000000ff07077287 */ /* 0x000fc80008000000 */
[----:B------:R-:W-:Y:S01]  /*3d80*/  ULEA UR5, UR7, UR6, 0x3 ;  /* 0x0000000607057291 */ /* 0x000fe2000f8e18ff */
[----:B------:R-:W-:-:S04]  /*3d90*/  LOP3.LUT R2, R11, UR8, RZ, 0x3c, !PT ;  /* 0x000000080b027c12 */ /* 0x000fc8000f8e3cff */
[----:B--2---:R-:W-:-:S04]  /*3da0*/  SHF.L.U32 R3, R2, 0x1f, RZ ;  /* 0x0000001f02037819 */ /* 0x004fc800000006ff */
[----:B------:R-:W1:Y:S02]  /*3db0*/  SYNCS.PHASECHK.TRANS64.TRYWAIT P0, [UR5], R3 ;  /* 0x00000003ff0075a7 */ /* 0x000e640008001105 */
[----:B-1----:R-:W-:Y:S05]  /*3dc0*/  @!P0 BRA `(.L_x_75) ;  /* 0x0000003c00788947 */ /* 0x002fea0003800000 */
.L_x_157:
        /* <DEDUP_REMOVED lines=9> */
.L_x_159:
[----:B------:R-:W-:-:S04]  /*3e60*/  UIADD3 UR7, UPT, UPT, UR7, 0x1, URZ ;  /* 0x0000000107077890 */ /* 0x000fc8000fffe0ff */
[----:B------:R-:W-:-:S04]  /*3e70*/  UISETP.NE.AND UP0, UPT, UR7, 0x4, UPT ;  /* 0x000000040700788c */ /* 0x000fc8000bf05270 */
[----:B------:R-:W-:Y:S02]  /*3e80*/  USEL UR5, URZ, 0x1, UP0 ;  /* 0x00000001ff057887 */ /* 0x000fe40008000000 */
[----:B------:R-:W-:-:S04]  /*3e90*/  USEL UR7, UR7, URZ, UP0 ;  /* 0x000000ff07077287 */ /* 0x000fc80008000000 */
[----:B------:R-:W-:Y:S01]  /*3ea0*/  ULEA UR7, UR7, UR6, 0x3 ;  /* 0x0000000607077291 */ /* 0x000fe2000f8e18ff */
[----:B-1----:R-:W-:-:S04]  /*3eb0*/  LOP3.LUT R3, R2, UR5, RZ, 0x3c, !PT ;  /* 0x0000000502037c12 */ /* 0x002fc8000f8e3cff */
[----:B------:R-:W-:-:S04]  /*3ec0*/  SHF.L.U32 R3, R3, 0x1f, RZ ;  /* 0x0000001f03037819 */ /* 0x000fc800000006ff */
[----:B------:R-:W1:Y:S02]  /*3ed0*/  SYNCS.PHASECHK.TRANS64.TRYWAIT P0, [UR7], R3 ;  /* 0x00000003ff0075a7 */ /* 0x000e640008001107 */
[----:B-1----:R-:W-:Y:S05]  /*3ee0*/  @!P0 BRA `(.L_x_77) ;  /* 0x0000003c00608947 */ /* 0x002fea0003800000 */
.L_x_161:
[----:B------:R-:W-:Y:S01]  /*3ef0*/  NOP ;  /* 0x0000000000007918 */ /* 0x000fe20000000000 */
[----:B-1----:R-:W1:Y:S01]  /*3f00*/  LDS R0, [UR4+0x14] ;  /* 0x00001404ff007984 */ /* 0x002e620008000800 */
[----:B------:R-:W-:Y:S01]  /*3f10*/  ULOP3.LUT UR6, UR19, 0xffff, URZ, 0xc0, !UPT ;  /* 0x0000ffff13067892 */ /* 0x000fe2000f8ec0ff */
[----:B------:R-:W-:Y:S01]  /*3f20*/  UMOV UR8, 0xffff ;  /* 0x0000ffff00087882 */ /* 0x000fe20000000000 */
[----:B------:R-:W-:Y:S02]  /*3f30*/  UMOV UR5, 0x1 ;  /* 0x0000000100057882 */ /* 0x000fe40000000000 */
[----:B------:R-:W-:-:S04]  /*3f40*/  USHF.R.U32.HI UR6, URZ, 0x5, UR6 ;  /* 0x00000005ff067899 */ /* 0x000fc80008011606 */
[----:B------:R-:W-:Y:S02]  /*3f50*/  USHF.L.U32 UR8, UR8, UR6, URZ ;  /* 0x0000000608087299 */ /* 0x000fe400080006ff */
[----:B------:R-:W-:-:S04]  /*3f60*/  USHF.L.U32 UR5, UR5, UR6, URZ ;  /* 0x0000000605057299 */ /* 0x000fc800080006ff */
[----:B-1----:R-:W-:-:S04]  /*3f70*/  LOP3.LUT R0, R0, UR8, RZ, 0xc0, !PT ;  /* 0x0000000800007c12 */ /* 0x002fc8000f8ec0ff */
[----:B------:R-:W-:-:S13]  /*3f80*/  ISETP.NE.AND P0, PT, R0, UR8, PT ;  /* 0x0000000800007c0c */ /* 0x000fda000bf05270 */
[----:B------:R-:W-:Y:S05]  /*3f90*/  @P0 BRA `(.L_x_78) ;  /* 0x0000000000580947 */ /* 0x000fea0003800000 */
[----:B------:R-:W1:Y:S02]  /*3fa0*/  LDS R0, [UR4+0x18] ;  /* 0x00001804ff007984 */ /* 0x000e640008000800 */
[----:B-1----:R-:W-:-:S04]  /*3fb0*/  LOP3.LUT R0, R0, UR5, RZ, 0xc0, !PT ;  /* 0x0000000500007c12 */ /* 0x002fc8000f8ec0ff */
[----:B------:R-:W-:-:S13]  /*3fc0*/  ISETP.NE.AND P0, PT, R0, UR5, PT ;  /* 0x0000000500007c0c */ /* 0x000fda000bf05270 */
[----:B------:R-:W-:Y:S05]  /*3fd0*/  @P0 BRA `(.L_x_79) ;  /* 0x00000000003c0947 */ /* 0x000fea0003800000 */
[----:B------:R-:W1:Y:S01]  /*3fe0*/  S2R R2, SR_LANEID ;  /* 0x0000000000027919 */ /* 0x000e620000000000 */
[----:B------:R-:W-:Y:S01]  /*3ff0*/  ULOP3.LUT UR8, URZ, UR8, URZ, 0x33, !UPT ;  /* 0x00000008ff087292 */ /* 0x000fe2000f8e33ff */
[----:B------:R-:W-:Y:S01]  /*4000*/  LOP3.LUT R4, RZ, UR5, RZ, 0x33, !PT ;  /* 0x00000005ff047c12 */ /* 0x000fe2000f8e33ff */
[----:B------:R-:W-:Y:S02]  /*4010*/  VOTEU.ANY UR7, UPT, PT ;  /* 0x0000000000077886 */ /* 0x000fe400038e0100 */
[----:B------:R-:W-:Y:S01]  /*4020*/  UFLO.U32 UR7, UR7 ;  /* 0x00000007000772bd */ /* 0x000fe200080e0000 */
[----:B------:R-:W2:Y:S01]  /*4030*/  REDUX UR5, R4 ;  /* 0x00000000040573c4 */ /* 0x000ea20000000000 */
[----:B------:R-:W-:-:S06]  /*4040*/  IMAD.U32 R0, RZ, RZ, UR8 ;  /* 0x00000008ff007e24 */ /* 0x000fcc000f8e00ff */
[----:B------:R3:W-:Y:S01]  /*4050*/  UTCATOMSWS.AND URZ, UR8 ;  /* 0x0000000800ff79e3 */ /* 0x0007e20008000000 */
[----:B------:R-:W4:Y:S01]  /*4060*/  REDUX UR6, R0 ;  /* 0x00000000000673c4 */ /* 0x000f220000000000 */
[----:B-1----:R-:W-:Y:S01]  /*4070*/  ISETP.EQ.U32.AND P0, PT, R2, UR7, PT ;  /* 0x0000000702007c0c */ /* 0x002fe2000bf02070 */
[----:B--2---:R-:W-:Y:S01]  /*4080*/  IMAD.U32 R2, RZ, RZ, UR5 ;  /* 0x00000005ff027e24 */ /* 0x004fe2000f8e00ff */
[----:B----4-:R-:W-:-:S11]  /*4090*/  MOV R3, UR6 ;  /* 0x0000000600037c02 */ /* 0x010fd60008000f00 */
[----:B------:R3:W-:Y:S04]  /*40a0*/  @P0 ATOMS.AND RZ, [UR4+0x14], R3 ;  /* 0x00001403ffff098c */ /* 0x0007e8000a800004 */
[----:B------:R3:W-:Y:S01]  /*40b0*/  @P0 ATOMS.AND RZ, [UR4+0x18], R2 ;  /* 0x00001802ffff098c */ /* 0x0007e2000a800004 */
[----:B------:R-:W-:Y:S05]  /*40c0*/  BRA `(.L_x_80) ;  /* 0x0000000000147947 */ /* 0x000fea0003800000 */
.L_x_79:
[----:B------:R-:W-:Y:S02]  /*40d0*/  MOV R2, 0x40f0 ;  /* 0x000040f000027802 */ /* 0x000fe40000000f00 */
[----:B----45:R-:W-:Y:S05]  /*40e0*/  CALL.REL.NOINC `($__internal_0_$__cuda_sm10x_tcgen05_guardrail_trap_col_being_dealloced_not_returned_by_alloc) ;  /* 0x0000003c007c7944 */ /* 0x030fea0003c00000 */
[----:B------:R-:W-:Y:S05]  /*40f0*/  BRA `(.L_x_80) ;  /* 0x0000000000087947 */ /* 0x000fea0003800000 */
.L_x_78:
[----:B------:R-:W-:Y:S02]  /*4100*/  MOV R2, 0x4120 ;  /* 0x0000412000027802 */ /* 0x000fe40000000f00 */
[----:B----45:R-:W-:Y:S05]  /*4110*/  CALL.REL.NOINC `($__internal_2_$__cuda_sm10x_tcgen05_guardrail_trap_unallocated_columns_being_dealloced) ;  /* 0x0000003c00887944 */ /* 0x030fea0003c00000 */
.L_x_80:
[----:B------:R-:W-:Y:S01]  /*4120*/  NOP ;  /* 0x0000000000007918 */ /* 0x000fe20000000000 */
[----:B---3--:R-:W-:Y:S05]  /*4130*/  EXIT ;  /* 0x000000000000794d */ /* 0x008fea0003800000 */
.L_x_62:
[----:B------:R-:W-:-:S09]  /*4140*/  UISETP.NE.OR UP2, UPT, UR8, 0x3, !UP2 ;  /* 0x000000030800788c */ /* 0x000fd2000d745670 */
[----:B------:R-:W-:Y:S05]  /*4150*/  BRA.U UP2, `(.L_x_81) ;  /* 0x0000000902c87547 */ /* 0x000fea000b800000 */
[----:B------:R-:W1:Y:S01]  /*4160*/  LDCU.64 UR6, c[0x0][0x888] ;  /* 0x00011100ff0677ac */ /* 0x000e620008000a00 */
[----:B------:R-:W2:Y:S01]  /*4170*/  LDC R0, c[0x0][0xb30] ;  /* 0x0002cc00ff007b82 */ /* 0x000ea20000000800 */
[----:B------:R-:W-:Y:S01]  /*4180*/  IMAD.MOV.U32 R30, RZ, RZ, 0x1 ;  /* 0x00000001ff1e7424 */ /* 0x000fe200078e00ff */
[----:B------:R-:W-:Y:S01]  /*4190*/  CS2R R28, SRZ ;  /* 0x00000000001c7805 */ /* 0x000fe2000001ff00 */
[----:B------:R-:W4:Y:S01]  /*41a0*/  LDCU.64 UR4, c[0x0][0x890] ;  /* 0x00011200ff0477ac */ /* 0x000f220008000a00 */
[----:B------:R-:W-:Y:S01]  /*41b0*/  IMAD.MOV.U32 R25, RZ, RZ, 0x2000 ;  /* 0x00002000ff197424 */ /* 0x000fe200078e00ff */
[----:B------:R-:W-:-:S03]  /*41c0*/  UMOV UR8, 0x400 ;  /* 0x0000040000087882 */ /* 0x000fc60000000000 */
[----:B------:R-:W3:Y:S01]  /*41d0*/  LDC R19, c[0x0][0x370] ;  /* 0x0000dc00ff137b82 */ /* 0x000ee20000000800 */
[----:B------:R-:W-:-:S07]  /*41e0*/  UPLOP3.LUT UP1, UPT, UPT, UPT, UPT, 0x40, 0x4 ;  /* 0x000000000004789c */ /* 0x000fce0003f2e870 */
[----:B------:R-:W3:Y:S01]  /*41f0*/  LDC R2, c[0x0][0xb0c] ;  /* 0x0002c300ff027b82 */ /* 0x000ee20000000800 */
[----:B-1----:R-:W-:Y:S02]  /*4200*/  UISETP.NE.U32.AND UP2, UPT, UR6, URZ, UPT ;  /* 0x000000ff0600728c */ /* 0x002fe4000bf45070 */
[----:B------:R-:W-:Y:S02]  /*4210*/  ULEA UR6, UR37, UR8, 0x18 ;  /* 0x0000000825067291 */ /* 0x000fe4000f8ec0ff */
[----:B------:R-:W-:Y:S02]  /*4220*/  UISETP.NE.AND.EX UP2, UPT, UR7, URZ, UPT, UP2 ;  /* 0x000000ff0700728c */ /* 0x000fe4000bf45320 */
[----:B------:R-:W-:Y:S01]  /*4230*/  UIADD3 UR7, UPT, UPT, UR6, 0x110, URZ ;  /* 0x0000011006077890 */ /* 0x000fe2000fffe0ff */
[----:B------:R-:W1:Y:S01]  /*4240*/  LDC R18, c[0x0][0xb20] ;  /* 0x0002c800ff127b82 */ /* 0x000e620000000800 */
[----:B----4-:R-:W-:Y:S01]  /*4250*/  UISETP.NE.U32.AND UP3, UPT, UR4, URZ, UPT ;  /* 0x000000ff0400728c */ /* 0x010fe2000bf65070 */
[----:B--2---:R-:W-:Y:S01]  /*4260*/  ISETP.NE.AND P1, PT, R0, 0x1, PT ;  /* 0x000000010000780c */ /* 0x004fe20003f25270 */
[----:B------:R-:W-:-:S02]  /*4270*/  UPRMT UR37, UR37, 0x654, UR7 ;  /* 0x0000065425257896 */ /* 0x000fc40008000007 */
[----:B------:R-:W-:-:S03]  /*4280*/  UISETP.NE.AND.EX UP3, UPT, UR5, URZ, UPT, UP3 ;  /* 0x000000ff0500728c */ /* 0x000fc6000bf65330 */
[----:B------:R-:W2:Y:S08]  /*4290*/  LDC.64 R32, c[0x0][0x348] ;  /* 0x0000d200ff207b82 */ /* 0x000eb00000000a00 */
[----:B------:R-:W4:Y:S08]  /*42a0*/  LDC.64 R16, c[0x0][0xb10] ;  /* 0x0002c400ff107b82 */ /* 0x000f300000000a00 */
[----:B------:R-:W1:Y:S08]  /*42b0*/  LDC.64 R6, c[0x0][0xb18] ;  /* 0x0002c600ff067b82 */ /* 0x000e700000000a00 */
[----:B------:R-:W1:Y:S08]  /*42c0*/  LDC.64 R4, c[0x0][0xb28] ;  /* 0x0002ca00ff047b82 */ /* 0x000e700000000a00 */
[----:B---3--:R-:W1:Y:S02]  /*42d0*/  LDC R24, c[0x0][0x374] ;  /* 0x0000dd00ff187b82 */ /* 0x008e640000000800 */
.L_x_89:
[C---:B------:R-:W-:Y:S02]  /*42e0*/  LEA R0, R29.reuse, UR6, 0x3 ;  /* 0x000000061d007c11 */ /* 0x040fe4000f8e18ff */
[----:B------:R-:W-:Y:S02]  /*42f0*/  SHF.L.U32 R3, R28, 0x1f, RZ ;  /* 0x0000001f1c037819 */ /* 0x000fe400000006ff */
[----:B------:R-:W-:Y:S02]  /*4300*/  LEA R20, R29, UR6, 0x4 ;  /* 0x000000061d147c11 */ /* 0x000fe4000f8e20ff */
[----:B---3--:R-:W3:Y:S02]  /*4310*/  SYNCS.PHASECHK.TRANS64.TRYWAIT P0, [R0+URZ+0x130], R3 ;  /* 0x00013003000075a7 */ /* 0x008ee400080011ff */
[----:B---3--:R-:W-:Y:S05]  /*4320*/  @!P0 BRA `(.L_x_82) ;  /* 0x0000003800688947 */ /* 0x008fea0003800000 */
.L_x_162:
[----:B------:R-:W-:Y:S01]  /*4330*/  ISETP.GE.AND P0, PT, R72, 0x1, PT ;  /* 0x000000014800780c */ /* 0x000fe20003f06270 */
[----:B------:R-:W1:Y:S01]  /*4340*/  LDS.128 R20, [R20+0x1c0] ;  /* 0x0001c00014147984 */ /* 0x000e620000000c00 */
[----:B------:R-:W-:Y:S01]  /*4350*/  ISETP.NE.U32.AND P4, PT, RZ, UR4, PT ;  /* 0x00000004ff007c0c */ /* 0x000fe2000bf85070 */
[----:B---3--:R-:W-:Y:S01]  /*4360*/  VIADD R0, R0, 0x140 ;  /* 0x0000014000007836 */ /* 0x008fe20000000000 */
[----:B------:R-:W-:Y:S02]  /*4370*/  SHF.L.U32 R26, R30, 0x1f, RZ ;  /* 0x0000001f1e1a7819 */ /* 0x000fe400000006ff */
[----:B------:R-:W-:Y:S02]  /*4380*/  ISETP.NE.AND.EX P4, PT, RZ, UR5, PT, P4 ;  /* 0x00000005ff007c0c */ /* 0x000fe4000bf85340 */
[----:B------:R-:W-:Y:S01]  /*4390*/  PRMT R0, RZ, 0x654, R0 ;  /* 0x00000654ff007816 */ /* 0x000fe20000000000 */
[----:B------:R-:W-:Y:S01]  /*43a0*/  @!PT LDS RZ, [RZ] ;  /* 0x00000000fffff984 */ /* 0x000fe20000000800 */
[----:B------:R-:W-:Y:S01]  /*43b0*/  @!PT LDS RZ, [RZ] ;  /* 0x00000000fffff984 */ /* 0x000fe20000000800 */
[----:B------:R-:W-:Y:S01]  /*43c0*/  @!PT LDS RZ, [RZ] ;  /* 0x00000000fffff984 */ /* 0x000fe20000000800 */
[----:B------:R-:W-:Y:S01]  /*43d0*/  @!PT LDS RZ, [RZ] ;  /* 0x00000000fffff984 */ /* 0x000fe20000000800 */
[----:B------:R3:W-:Y:S06]  /*43e0*/  MEMBAR.ALL.CTA ;  /* 0x0000000000007992 */ /* 0x0007ec0000008000 */
[----:B---3--:R-:W3:Y:S02]  /*43f0*/  FENCE.VIEW.ASYNC.S ;  /* 0x00000000000073c6 */ /* 0x008ee40000000000 */
[----:B---3--:R3:W-:Y:S01]  /*4400*/  SYNCS.ARRIVE.TRANS64.RED.A1T0 RZ, [R0+URZ], RZ ;  /* 0x000000ff00ff79a7 */ /* 0x0087e200081004ff */
[----:B-1----:R-:W-:Y:S11]  /*4410*/  LOP3.LUT P3, RZ, R22, 0x1, RZ, 0xc0, !PT ;  /* 0x0000000116ff7812 */ /* 0x002ff6000786c0ff */
[----:B------:R-:W-:Y:S02]  /*4420*/  @!UPT UIADD3 URZ, UPT, UPT, URZ, URZ, URZ ;  /* 0x000000fffffff290 */ /* 0x000fe4000fffe0ff */
[----:B------:R-:W-:Y:S02]  /*4430*/  @P3 MOV R13, R20 ;  /* 0x00000014000d3202 */ /* 0x000fe40000000f00 */
[----:B------:R-:W-:Y:S01]  /*4440*/  @P3 LOP3.LUT R8, R21, 0xffff, RZ, 0xc0, !PT ;  /* 0x0000ffff15083812 */ /* 0x000fe200078ec0ff */
[----:B---3--:R-:W-:Y:S06]  /*4450*/  @!P0 BRA `(.L_x_83) ;  /* 0x0000000000a48947 */ /* 0x008fec0003800000 */
[----:B------:R-:W-:Y:S01]  /*4460*/  IMAD.HI.U32 R31, R24, R7, RZ ;  /* 0x00000007181f7227 */ /* 0x000fe200078e00ff */
[----:B------:R-:W-:Y:S02]  /*4470*/  ISETP.NE.AND P0, PT, R6, 0x1, PT ;  /* 0x000000010600780c */ /* 0x000fe40003f05270 */
[----:B------:R-:W-:Y:S01]  /*4480*/  ISETP.NE.AND P2, PT, R72, 0x1, PT ;  /* 0x000000014800780c */ /* 0x000fe20003f45270 */
[----:B----4-:R-:W-:Y:S01]  /*4490*/  IMAD.HI.U32 R34, R19, R16, RZ ;  /* 0x0000001013227227 */ /* 0x010fe200078e00ff */
[----:B------:R-:W-:Y:S02]  /*44a0*/  SHF.R.U32.HI R31, RZ, R18, R31 ;  /* 0x00000012ff1f7219 */ /* 0x000fe4000001161f */
[----:B------:R-:W-:Y:S01]  /*44b0*/  ISETP.NE.AND P5, PT, R2, 0x1, PT ;  /* 0x000000010200780c */ /* 0x000fe20003fa5270 */
[----:B------:R-:W-:Y:S01]  /*44c0*/  IMAD.HI.U32 R36, R13, R16, RZ ;  /* 0x000000100d247227 */ /* 0x000fe200078e00ff */
[----:B------:R-:W-:Y:S02]  /*44d0*/  SHF.R.U32.HI R34, RZ, R17, R34 ;  /* 0x00000011ff227219 */ /* 0x000fe40000011622 */
[----:B------:R-:W-:Y:S01]  /*44e0*/  SEL R3, R24, R31, !P0 ;  /* 0x0000001f18037207 */ /* 0x000fe20004000000 */
[C---:B------:R-:W-:Y:S01]  /*44f0*/  IMAD.HI.U32 R31, R8.reuse, R7, RZ ;  /* 0x00000007081f7227 */ /* 0x040fe200078e00ff */
[----:B------:R-:W-:Y:S02]  /*4500*/  SEL R11, R19, R34, !P5 ;  /* 0x00000022130b7207 */ /* 0x000fe40006800000 */
[----:B------:R-:W-:Y:S01]  /*4510*/  SHF.R.U32.HI R36, RZ, R17, R36 ;  /* 0x00000011ff247219 */ /* 0x000fe20000011624 */
[----:B------:R-:W-:Y:S01]  /*4520*/  IMAD.HI.U32 R38, R3, R4, RZ ;  /* 0x0000000403267227 */ /* 0x000fe200078e00ff */
[----:B------:R-:W-:Y:S03]  /*4530*/  SHF.R.U32.HI R31, RZ, R18, R31 ;  /* 0x00000012ff1f7219 */ /* 0x000fe6000001161f */
[----:B------:R-:W-:Y:S01]  /*4540*/  IMAD.HI.U32 R34, R11, R4, RZ ;  /* 0x000000040b227227 */ /* 0x000fe200078e00ff */
[----:B------:R-:W-:Y:S02]  /*4550*/  @P2 SHF.R.U32.HI R3, RZ, R5, R38 ;  /* 0x00000005ff032219 */ /* 0x000fe40000011626 */
[----:B------:R-:W-:Y:S02]  /*4560*/  SEL R9, R8, R31, !P0 ;  /* 0x0000001f08097207 */ /* 0x000fe40004000000 */
[----:B------:R-:W-:Y:S01]  /*4570*/  @P2 SHF.R.U32.HI R11, RZ, R5, R34 ;  /* 0x00000005ff0b2219 */ /* 0x000fe20000011622 */
[C---:B------:R-:W-:Y:S01]  /*4580*/  IMAD R10, R72.reuse, R3, RZ ;  /* 0x00000003480a7224 */ /* 0x040fe200078e02ff */
[----:B------:R-:W-:Y:S01]  /*4590*/  SEL R3, R13, R36, !P5 ;  /* 0x000000240d037207 */ /* 0x000fe20006800000 */
[C---:B------:R-:W-:Y:S03]  /*45a0*/  IMAD.HI.U32 R14, R9.reuse, R4, RZ ;  /* 0x00000004090e7227 */ /* 0x040fe600078e00ff */
[----:B------:R-:W-:Y:S01]  /*45b0*/  ISETP.GE.AND P0, PT, R9, R10, PT ;  /* 0x0000000a0900720c */ /* 0x000fe20003f06270 */
[C---:B------:R-:W-:Y:S01]  /*45c0*/  IMAD R12, R72.reuse, R11, RZ ;  /* 0x0000000b480c7224 */ /* 0x040fe200078e02ff */
[-C--:B------:R-:W-:Y:S04]  /*45d0*/  SHF.R.U32.HI R14, RZ, R5.reuse, R14 ;  /* 0x00000005ff0e7219 */ /* 0x080fe8000001160e */
[----:B------:R-:W-:Y:S02]  /*45e0*/  ISETP.GE.OR P0, PT, R3, R12, P0 ;  /* 0x0000000c0300720c */ /* 0x000fe40000706670 */
[----:B------:R-:W-:Y:S05]  /*45f0*/  SEL R15, R9, R14, !P2 ;  /* 0x0000000e090f7207 */ /* 0x000fea0005000000 */
[----:B------:R-:W-:Y:S04]  /*4600*/  IMAD.MOV R14, RZ, RZ, -R15 ;  /* 0x000000ffff0e7224 */ /* 0x000fe800078e0a0f */
[----:B------:R-:W-:Y:S02]  /*4610*/  IMAD R14, R72, R14, R9 ;  /* 0x0000000e480e7224 */ /* 0x000fe400078e0209 */
[C---:B------:R-:W-:Y:S05]  /*4620*/  @!P0 IMAD.HI.U32 R10, R3.reuse, R4, RZ ;  /* 0x00000004030a8227 */ /* 0x040fea00078e00ff */
[----:B------:R-:W-:Y:S04]  /*4630*/  @!P0 SHF.R.U32.HI R10, RZ, R5, R10 ;  /* 0x00000005ff0a8219 */ /* 0x000fe8000001160a */
[----:B------:R-:W-:Y:S01]  /*4640*/  @!P0 SEL R0, R3, R10, !P2 ;  /* 0x0000000a03008207 */ /* 0x000fe20005000000 */
[----:B------:R-:W-:Y:S03]  /*4650*/  IMAD.MOV R10, RZ, RZ, -R3 ;  /* 0x000000ffff0a7224 */ /* 0x000fe600078e0a03 */
[----:B------:R-:W-:Y:S01]  /*4660*/  @!P0 IADD3 R15, PT, PT, R15, -R0, RZ ;  /* 0x800000000f0f8210 */ /* 0x000fe20007ffe0ff */
[----:B------:R-:W-:Y:S01]  /*4670*/  @!P0 IMAD R0, R11, R14, R0 ;  /* 0x0000000e0b008224 */ /* 0x000fe200078e0200 */
[----:B------:R-:W-:Y:S01]  /*4680*/  IADD3 R11, PT, PT, -R9, RZ, RZ ;  /* 0x000000ff090b7210 */ /* 0x000fe20007ffe1ff */
[----:B------:R-:W-:Y:S02]  /*4690*/  IMAD R13, R2, R10, R13 ;  /* 0x0000000a020d7224 */ /* 0x000fe400078e020d */
[----:B------:R-:W-:Y:S02]  /*46a0*/  @!P0 IMAD R9, R15, R72, R3 ;  /* 0x000000480f098224 */ /* 0x000fe400078e0203 */
[----:B------:R-:W-:Y:S02]  /*46b0*/  @!P0 IMAD.MOV.U32 R3, RZ, RZ, R0 ;  /* 0x000000ffff038224 */ /* 0x000fe400078e0000 */
[----:B------:R-:W-:Y:S02]  /*46c0*/  IMAD R8, R6, R11, R8 ;  /* 0x0000000b06087224 */ /* 0x000fe400078e0208 */
[----:B------:R-:W-:Y:S02]  /*46d0*/  IMAD R13, R3, R2, R13 ;  /* 0x00000002030d7224 */ /* 0x000fe400078e020d */
[----:B------:R-:W-:Y:S02]  /*46e0*/  IMAD R8, R9, R6, R8 ;  /* 0x0000000609087224 */ /* 0x000fe400078e0208 */
.L_x_83:
[----:B------:R-:W-:Y:S05]  /*46f0*/  BRA.U UP1, `(.L_x_84) ;  /* 0x0000000101107547 */ /* 0x000fea000b800000 */
[----:B------:R-:W-:Y:S04]  /*4700*/  MOV R0, UR13 ;  /* 0x0000000d00007c02 */ /* 0x000fe80008000f00 */
[----:B------:R-:W-:Y:S04]  /*4710*/  SHF.L.U32 R3, R0, 0x1f, RZ ;  /* 0x0000001f00037819 */ /* 0x000fe800000006ff */
[----:B------:R-:W1:Y:S02]  /*4720*/  SYNCS.PHASECHK.TRANS64.TRYWAIT P0, [UR6+0x128], R3 ;  /* 0x00012803ff0075a7 */ /* 0x000e640008001106 */
[----:B-1----:R-:W-:Y:S05]  /*4730*/  @!P0 BRA `(.L_x_85) ;  /* 0x0000003400788947 */ /* 0x002fea0003800000 */
.L_x_84:
[----:B------:R-:W-:Y:S05]  /*4740*/  BRA.U !UP3, `(.L_x_86) ;  /* 0x000000010b347547 */ /* 0x000fea000b800000 */
[----:B------:R-:W-:Y:S01]  /*4750*/  UPLOP3.LUT UP0, UPT, UPT, UPT, UP2, 0x80, 0x8 ;  /* 0x000000000008789c */ /* 0x000fe20003f0f020 */
[----:B-1----:R-:W-:Y:S02]  /*4760*/  HFMA2 R0, -RZ, RZ, 0, 5.9604644775390625e-08 ;  /* 0x00000001ff007431 */ /* 0x002fe400000001ff */
[----:B------:R-:W-:Y:S03]  /*4770*/  IMAD.MOV.U32 R164, RZ, RZ, 0x1 ;  /* 0x00000001ffa47424 */ /* 0x000fe600078e00ff */
[----:B------:R-:W-:Y:S05]  /*4780*/  PLOP3.LUT P0, PT, PT, PT, UP0, 0x80, 0x8 ;  /* 0x000000000008781c */ /* 0x000fea0003f0f008 */
[----:B------:R-:W1:Y:S01]  /*4790*/  @UP0 LDCU.64 UR8, c[0x0][0x888] ;  /* 0x00011100ff0807ac */ /* 0x000e620008000a00 */
[----:B------:R-:W-:Y:S07]  /*47a0*/  @UP0 UIMAD UR7, UR36, UR4, URZ ;  /* 0x00000004240702a4 */ /* 0x000fee000f8e02ff */
[----:B------:R-:W-:Y:S01]  /*47b0*/  @!P0 PRMT R164, R0, 0x7610, R164 ;  /* 0x0000761000a48816 */ /* 0x000fe200000000a4 */
[----:B-1----:R-:W-:Y:S03]  /*47c0*/  @UP0 UIMAD.WIDE UR8, UR7, 0x4, UR8 ;  /* 0x00000004070808a5 */ /* 0x002fe6000f8e0208 */
[----:B------:R-:W1:Y:S03]  /*47d0*/  @!UP0 LDCU UR7, c[0x0][0x880] ;  /* 0x00011000ff0787ac */ /* 0x000e660008000800 */
[----:B------:R-:W-:Y:S01]  /*47e0*/  IMAD.U32 R10, RZ, RZ, UR8 ;  /* 0x00000008ff0a7e24 */ /* 0x000fe2000f8e00ff */
[----:B------:R-:W-:Y:S05]  /*47f0*/  MOV R11, UR9 ;  /* 0x00000009000b7c02 */ /* 0x000fea0008000f00 */
[----:B-----5:R3:W5:Y:S02]  /*4800*/  @P0 LDG.E R81, desc[UR40][R10.64] ;  /* 0x000000280a510981 */ /* 0x020764000c1e1900 */
[----:B-1-3--:R-:W-:Y:S07]  /*4810*/  @!P0 IMAD.U32 R81, RZ, RZ, UR7 ;  /* 0x00000007ff518e24 */ /* 0x00afee000f8e00ff */
.L_x_86:
[----:B-----5:R-:W-:Y:S01]  /*4820*/  @!P4 FSETP.EQ.AND P5, PT, R81, RZ, PT ;  /* 0x000000ff5100c20b */ /* 0x020fe20003fa2000 */
[----:B------:R-:W-:Y:S01]  /*4830*/  @!UPT UIADD3 URZ, UPT, UPT, URZ, URZ, URZ ;  /* 0x000000fffffff290 */ /* 0x000fe2000fffe0ff */
[----:B------:R-:W-:Y:S11]  /*4840*/  @!P4 BRA `(.L_x_87) ;  /* 0x000000000014c947 */ /* 0x000ff60003800000 */
[----:B------:R-:W-:Y:S02]  /*4850*/  LOP3.LUT P0, RZ, R164, 0xff, RZ, 0xc0, !PT ;  /* 0x000000ffa4ff7812 */ /* 0x000fe4000780c0ff */
[----:B------:R-:W-:Y:S04]  /*4860*/  PLOP3.LUT P5, PT, PT, PT, UP0, 0x80, 0x8 ;  /* 0x000000000008781c */ /* 0x000fe80003faf008 */
[----:B------:R-:W-:Y:S07]  /*4870*/  PLOP3.LUT P5, PT, P5, PT, PT, 0x8, 0x80 ;  /* 0x000000000080781c */ /* 0x000fee0002fae170 */
[----:B------:R-:W-:Y:S11]  /*4880*/  @P0 FSETP.EQ.AND P5, PT, R81, RZ, PT ;  /* 0x000000ff5100020b */ /* 0x000ff60003fa2000 */
[----:B------:R-:W-:Y:S02]  /*4890*/  @!UPT UIADD3 URZ, UPT, UPT, URZ, URZ, URZ ;  /* 0x000000fffffff290 */ /* 0x000fe4000fffe0ff */
.L_x_87:
[----:B------:R-:W3:Y:S01]  /*48a0*/  SYNCS.PHASECHK.TRANS64.TRYWAIT P4, [UR6+0x118], R26 ;  /* 0x0001181aff0075a7 */ /* 0x000ee20008081106 */
[----:B------:R-:W-:Y:S01]  /*48b0*/  @P3 SHF.R.U32.HI R27, RZ, 0x10, R21 ;  /* 0x00000010ff1b3819 */ /* 0x000fe20000011615 */
[----:B------:R-:W-:Y:S01]  /*48c0*/  VIADD R29, R29, 0x1 ;  /* 0x000000011d1d7836 */ /* 0x000fe20000000000 */
[----:B------:R-:W5:Y:S08]  /*48d0*/  LDC.64 R14, c[0x0][0xb10] ;  /* 0x0002c400ff0e7b82 */ /* 0x000f700000000a00 */
[----:B------:R-:W2:Y:S08]  /*48e0*/  LDC.64 R10, c[0x0][0xb18] ;  /* 0x0002c600ff0a7b82 */ /* 0x000eb00000000a00 */
[----:B-1----:R-:W1:Y:S08]  /*48f0*/  @!P1 LDC R0, c[0x0][0xb20] ;  /* 0x0002c800ff009b82 */ /* 0x002e700000000800 */
[----:B------:R-:W4:Y:S01]  /*4900*/  @!P1 LDC R3, c[0x0][0xb0c] ;  /* 0x0002c300ff039b82 */ /* 0x000f220000000800 */
[----:B-----5:R-:W-:Y:S05]  /*4910*/  @!P1 IMAD.HI.U32 R14, R13, R14, RZ ;  /* 0x0000000e0d0e9227 */ /* 0x020fea00078e00ff */
[----:B------:R-:W-:Y:S01]  /*4920*/  @!P1 SHF.R.U32.HI R14, RZ, R15, R14 ;  /* 0x0000000fff0e9219 */ /* 0x000fe2000001160e */
[----:B--2---:R-:W-:Y:S01]  /*4930*/  @!P1 IMAD.HI.U32 R11, R8, R11, RZ ;  /* 0x0000000b080b9227 */ /* 0x004fe200078e00ff */
[----:B------:R-:W-:Y:S04]  /*4940*/  @!P1 ISETP.NE.AND P0, PT, R10, 0x1, PT ;  /* 0x000000010a00980c */ /* 0x000fe80003f05270 */
[----:B-1----:R-:W-:Y:S02]  /*4950*/  @!P1 SHF.R.U32.HI R9, RZ, R0, R11 ;  /* 0x00000000ff099219 */ /* 0x002fe4000001160b */
[----:B----4-:R-:W-:Y:S02]  /*4960*/  @!P1 ISETP.NE.AND P2, PT, R3, 0x1, PT ;  /* 0x000000010300980c */ /* 0x010fe40003f45270 */
[----:B------:R-:W-:Y:S02]  /*4970*/  @!P1 SEL R9, R8, R9, !P0 ;  /* 0x0000000908099207 */ /* 0x000fe40004000000 */
[----:B------:R-:W-:Y:S02]  /*4980*/  ELECT P0, URZ, PT ;  /* 0x0000000000ff782f */ /* 0x000fe40003800000 */
[----:B------:R-:W-:Y:S05]  /*4990*/  @!P1 SEL R14, R13, R14, !P2 ;  /* 0x0000000e0d0e9207 */ /* 0x000fea0005000000 */
[----:B------:R-:W-:Y:S02]  /*49a0*/  @!P1 IMAD.IADD R0, R9, 0x1, -R14 ;  /* 0x0000000109009824 */ /* 0x000fe400078e0a0e */
[----:B------:R-:W-:Y:S02]  /*49b0*/  @!P1 IMAD.IADD R9, R14, 0x1, -R9 ;  /* 0x000000010e099824 */ /* 0x000fe400078e0a09 */
[----:B------:R-:W-:Y:S02]  /*49c0*/  @!P1 IMAD R13, R0, R3, R13 ;  /* 0x00000003000d9224 */ /* 0x000fe400078e020d */
[----:B------:R-:W-:Y:S01]  /*49d0*/  @!P1 IMAD R8, R9, R10, R8 ;  /* 0x0000000a09089224 */ /* 0x000fe200078e0208 */
[----:B---3--:R-:W-:Y:S06]  /*49e0*/  @!P4 BRA `(.L_x_88) ;  /* 0x0000003000e4c947 */ /* 0x008fec0003800000 */
.L_x_165:
[----:B------:R-:W-:Y:S01]  /*49f0*/  PLOP3.LUT P5, PT, P5, P0, PT, 0xf2, 0x2f ;  /* 0x00000000002f781c */ /* 0x000fe20002fa1e72 */
[----:B------:R-:W-:Y:S01]  /*4a00*/  UMOV UR14, 0x0 ;  /* 0x00000000000e7882 */ /* 0x000fe20000000000 */
[----:B------:R-:W-:Y:S01]  /*4a10*/  LOP3.LUT R30, R30, 0x1, RZ, 0x3c, !PT ;  /* 0x000000011e1e7812 */ /* 0x000fe200078e3cff */
[----:B------:R-:W-:Y:S01]  /*4a20*/  UMOV UR15, 0x10000000 ;  /* 0x10000000000f7882 */ /* 0x000fe20000000000 */
[----:B------:R-:W-:Y:S01]  /*4a30*/  UMOV UR12, UR36 ;  /* 0x00000024000c7c82 */ /* 0x000fe20008000000 */
[----:B------:R-:W-:Y:S08]  /*4a40*/  @P3 R2UR UR36, R27 ;  /* 0x000000001b2432ca */ /* 0x000ff000000e0000 */
[----:B-1----:R-:W-:Y:S01]  /*4a50*/  @!P5 IADD3 R3, P0, PT, R32, 0x580, RZ ;  /* 0x000005802003d810 */ /* 0x002fe20007f1e0ff */
[----:B------:R-:W-:Y:S01]  /*4a60*/  @!P5 IMAD.SHL.U32 R155, R155, 0x40, RZ ;  /* 0x000000409b9bd824 */ /* 0x000fe200078e00ff */
[----:B------:R-:W-:Y:S01]  /*4a70*/  VOTEU.ALL UP1, P5 ;  /* 0x0000000000ff7886 */ /* 0x000fe20002820000 */
[----:B------:R-:W-:Y:S01]  /*4a80*/  @!P5 IMAD.SHL.U32 R165, R165, 0x80, RZ ;  /* 0x00000080a5a5d824 */ /* 0x000fe200078e00ff */
[----:B------:R-:W-:Y:S01]  /*4a90*/  @!P5 R2UR UR8, R3 ;  /* 0x000000000308d2ca */ /* 0x000fe200000e0000 */
[----:B------:R-:W-:Y:S01]  /*4aa0*/  @!P5 IMAD.X R0, RZ, RZ, R33, P0 ;  /* 0x000000ffff00d224 */ /* 0x000fe200000e0621 */
[----:B------:R-:W-:Y:S01]  /*4ab0*/  @!P5 R2UR UR10, R155 ;  /* 0x000000009b0ad2ca */ /* 0x000fe200000e0000 */
[----:B------:R-:W-:Y:S01]  /*4ac0*/  @!UP1 UIADD3 UR9, UPT, UPT, UR6, 0x110, URZ ;  /* 0x0000011006099890 */ /* 0x000fe2000fffe0ff */
[----:B------:R-:W-:Y:S01]  /*4ad0*/  @!P5 R2UR UR11, R165 ;  /* 0x00000000a50bd2ca */ /* 0x000fe200000e0000 */
[----:B------:R-:W-:Y:S01]  /*4ae0*/  IMAD.IADD R155, R8, 0x1, R143 ;  /* 0x00000001089b7824 */ /* 0x000fe200078e028f */
[----:B------:R-:W-:Y:S01]  /*4af0*/  @!P5 R2UR UR7, R0 ;  /* 0x000000000007d2ca */ /* 0x000fe200000e0000 */
[----:B------:R-:W-:Y:S01]  /*4b00*/  IMAD.IADD R165, R13, 0x1, R154 ;  /* 0x000000010da57824 */ /* 0x000fe200078e029a */
[C---:B------:R-:W-:Y:S04]  /*4b10*/  ISETP.NE.AND P0, PT, R29.reuse, 0x2, PT ;  /* 0x000000021d00780c */ /* 0x040fe80003f05270 */
[----:B------:R-:W-:Y:S01]  /*4b20*/  SEL R3, RZ, 0x1, P0 ;  /* 0x00000001ff037807 */ /* 0x000fe20000000000 */
[----:B------:R-:W-:Y:S01]  /*4b30*/  IMAD.U32 R10, RZ, RZ, UR8 ;  /* 0x00000008ff0a7e24 */ /* 0x000fe2000f8e00ff */
[----:B------:R-:W-:Y:S01]  /*4b40*/  @!UP1 UIADD3 UR8, UPT, UPT, UR6, 0x200, URZ ;  /* 0x0000020006089890 */ /* 0x000fe2000fffe0ff */
[----:B------:R-:W-:Y:S01]  /*4b50*/  SEL R29, R29, RZ, P0 ;  /* 0x000000ff1d1d7207 */ /* 0x000fe20000000000 */
[----:B------:R-:W-:Y:S01]  /*4b60*/  VOTEU.ALL UP1, P5 ;  /* 0x0000000000ff7886 */ /* 0x000fe20002820000 */
[----:B------:R-:W-:Y:S02]  /*4b70*/  LOP3.LUT R28, R28, R3, RZ, 0x3c, !PT ;  /* 0x000000031c1c7212 */ /* 0x000fe400078e3cff */
[----:B------:R-:W-:Y:S01]  /*4b80*/  IMAD.U32 R11, RZ, RZ, UR7 ;  /* 0x00000007ff0b7e24 */ /* 0x000fe2000f8e00ff */
[----:B------:R-:W-:Y:S04]  /*4b90*/  @!P5 R2UR UR16, R10 ;  /* 0x000000000a10d2ca */ /* 0x000fe800000e0000 */
[----:B------:R-:W-:Y:S11]  /*4ba0*/  @!P5 R2UR UR17, R11 ;  /* 0x000000000b11d2ca */ /* 0x000ff600000e0000 */
[----:B------:R-:W-:Y:S02]  /*4bb0*/  @!UPT UIADD3 URZ, UPT, UPT, URZ, URZ, URZ ;  /* 0x000000fffffff290 */ /* 0x000fe4000fffe0ff */
[----:B------:R3:W-:Y:S01]  /*4bc0*/  @!UP1 UTMALDG.3D [UR8], [UR16], desc[UR14] ;  /* 0x00000e08100095b4 */ /* 0x0007e20008011000 */
[----:B------:R3:W-:Y:S01]  /*4bd0*/  @!P5 SYNCS.ARRIVE.TRANS64.RED.A0TR RZ, [UR6+0x110], R25 ;  /* 0x00011019ffffd9a7 */ /* 0x0007e20008300406 */
[----:B------:R-:W-:Y:S01]  /*4be0*/  UPLOP3.LUT UP1, UPT, UPT, UPT, UPT, 0x80, 0x8 ;  /* 0x000000000008789c */ /* 0x000fe20003f2f070 */
[----:B------:R-:W-:Y:S01]  /*4bf0*/  SYNCS.ARRIVE.TRANS64.RED.A1T0 RZ, [UR37], RZ ;  /* 0x000000ffffff79a7 */ /* 0x000fe20008100425 */
[----:B------:R-:W-:Y:S09]  /*4c00*/  @P3 BRA `(.L_x_89) ;  /* 0xfffffff400b43947 */ /* 0x000ff2000383ffff */
[----:B------:R-:W-:Y:S07]  /*4c10*/  MOV R0, UR6 ;  /* 0x0000000600007c02 */ /* 0x000fee0008000f00 */
.L_x_90:
[----:B-1----:R-:W-:-:S04]  /*4c20*/  SHF.L.U32 R3, R30, 0x1f, RZ ;  /* 0x0000001f1e037819 */ /* 0x002fc800000006ff */
[----:B------:R1:W2:Y:S03]  /*4c30*/  SYNCS.PHASECHK.TRANS64.TRYWAIT P0, [R0+URZ+0x118], R3 ;  /* 0x00011803000075a7 */ /* 0x0002a600080011ff */
[----:B--2---:R-:W-:Y:S05]  /*4c40*/  @!P0 NANOSLEEP.SYNCS 0x989680 ;  /* 0x009896800000895d */ /* 0x004fea0003900000 */
[----:B------:R-:W2:Y:S02]  /*4c50*/  @!P0 SYNCS.PHASECHK.TRANS64 P0, [R0+URZ+0x118], R3 ;  /* 0x00011803000085a7 */ /* 0x000ea400080010ff */
[----:B--23--:R-:W-:Y:S05]  /*4c60*/  @P0 EXIT ;  /* 0x000000000000094d */ /* 0x00cfea0003800000 */
[----:B------:R-:W-:Y:S05]  /*4c70*/  BRA `(.L_x_90) ;  /* 0xfffffffc00e87947 */ /* 0x000fea000383ffff */
.L_x_81:
[----:B------:R-:W-:-:S06]  /*4c80*/  UISETP.GE.AND UP1, UPT, UR8, 0x4, UPT ;  /* 0x000000040800788c */ /* 0x000fcc000bf26270 */
[----:B------:R-:W-:-:S13]  /*4c90*/  PLOP3.LUT P0, PT, PT, PT, UP1, 0x80, 0x8 ;  /* 0x000000000008781c */ /* 0x000fda0003f0f018 */
[----:B------:R-:W-:Y:S05]  /*4ca0*/  @!P0 EXIT ;  /* 0x000000000000894d */ /* 0x000fea0003800000 */
[----:B------:R-:W-:Y:S01]  /*4cb0*/  BAR.SYNC.DEFER_BLOCKING 0x6, 0xa0 ;  /* 0x0182800000007b1d */ /* 0x000fe20000010000 */
[C---:B------:R-:W-:Y:S02]  /*4cc0*/  IMAD.SHL.U32 R3, R166.reuse, 0x40, RZ ;  /* 0x00000040a6037824 */ /* 0x040fe400078e00ff */
[----:B------:R-:W-:Y:S02]  /*4cd0*/  HFMA2 R76, -RZ, RZ, 0, 0 ;  /* 0x00000000ff4c7431 */ /* 0x000fe400000001ff */
[C---:B------:R-:W-:Y:S01]  /*4ce0*/  IMAD.SHL.U32 R168, R166.reuse, 0x8, RZ ;  /* 0x00000008a6a87824 */ /* 0x040fe200078e00ff */
[----:B------:R-:W-:Y:S01]  /*4cf0*/  CS2R R174, SRZ ;  /* 0x0000000000ae7805 */ /* 0x000fe2000001ff00 */
[----:B------:R-:W-:Y:S01]  /*4d00*/  IMAD.U32 R79, R166, 0x10000, RZ ;  /* 0x00010000a64f7824 */ /* 0x000fe200078e00ff */
[----:B------:R-:W-:Y:S01]  /*4d10*/  UMOV UR43, 0x400 ;  /* 0x00000400002b7882 */ /* 0x000fe20000000000 */
[----:B------:R-:W-:Y:S01]  /*4d20*/  LOP3.LUT R5, R3, 0x180, RZ, 0xc0, !PT ;  /* 0x0000018003057812 */ /* 0x000fe200078ec0ff */
[----:B------:R-:W-:Y:S01]  /*4d30*/  ULEA UR43, UR37, UR43, 0x18 ;  /* 0x0000002b252b7291 */ /* 0x000fe2000f8ec0ff */
[----:B------:R-:W1:Y:S01]  /*4d40*/  LDC R167, c[0x0][0x370] ;  /* 0x0000dc00ffa77b82 */ /* 0x000e620000000800 */
[----:B------:R-:W-:Y:S01]  /*4d50*/  LOP3.LUT R79, R79, 0x600000, RZ, 0xc0, !PT ;  /* 0x006000004f4f7812 */ /* 0x000fe200078ec0ff */
[----:B------:R-:W-:Y:S01]  /*4d60*/  IMAD.MOV.U32 R181, RZ, RZ, RZ ;  /* 0x000000ffffb57224 */ /* 0x000fe200078e00ff */
[----:B------:R-:W-:Y:S01]  /*4d70*/  LOP3.LUT R168, R5, 0x30, R168, 0xf8, !PT ;  /* 0x0000003005a87812 */ /* 0x000fe200078ef8a8 */
[----:B------:R-:W-:Y:S01]  /*4d80*/  UIADD3 UR4, UPT, UPT, UR43, 0x2200, URZ ;  /* 0x000022002b047890 */ /* 0x000fe2000fffe0ff */
[----:B------:R-:W-:Y:S01]  /*4d90*/  IMAD.MOV.U32 R173, RZ, RZ, RZ ;  /* 0x000000ffffad7224 */ /* 0x000fe200078e00ff */
[----:B------:R-:W2:Y:S01]  /*4da0*/  LDCU.64 UR46, c[0x0][0x348] ;  /* 0x00006900ff2e77ac */ /* 0x000ea20008000a00 */
[----:B------:R-:W-:Y:S01]  /*4db0*/  LOP3.LUT R168, R168, 0x1e40, R3, 0xf8, !PT ;  /* 0x00001e40a8a87812 */ /* 0x000fe200078ef803 */
[----:B------:R-:W4:Y:S01]  /*4dc0*/  LDC R74, c[0x0][0xb0c] ;  /* 0x0002c300ff4a7b82 */ /* 0x000f220000000800 */
[----:B------:R-:W-:Y:S01]  /*4dd0*/  IMAD.SHL.U32 R3, R166, 0x10, RZ ;  /* 0x00000010a6037824 */ /* 0x000fe200078e00ff */
[----:B------:R-:W-:Y:S01]  /*4de0*/  MOV R179, UR4 ;  /* 0x0000000400b37c02 */ /* 0x000fe20008000f00 */
[----:B------:R-:W1:Y:S03]  /*4df0*/  LDCU.64 UR38, c[0x0][0x888] ;  /* 0x00011100ff2677ac */ /* 0x000e660008000a00 */
[C---:B------:R-:W-:Y:S01]  /*4e00*/  LOP3.LUT R5, R3.reuse, 0x20, RZ, 0xc0, !PT ;  /* 0x0000002003057812 */ /* 0x040fe200078ec0ff */
[----:B------:R-:W3:Y:S01]  /*4e10*/  LDS R0, [UR43+0x1e0] ;  /* 0x0001e02bff007984 */ /* 0x000ee20008000800 */
[----:B------:R-:W1:Y:S01]  /*4e20*/  LDC R170, c[0x0][0xb20] ;  /* 0x0002c800ffaa7b82 */ /* 0x000e620000000800 */
[----:B------:R-:W-:Y:S01]  /*4e30*/  LOP3.LUT R3, R3, 0x40, RZ, 0xc0, !PT ;  /* 0x0000004003037812 */ /* 0x000fe200078ec0ff */
[----:B------:R-:W-:-:S06]  /*4e40*/  UIADD3 UR42, UPT, UPT, UR43, 0x200, URZ ;  /* 0x000002002b2a7890 */ /* 0x000fcc000fffe0ff */
[----:B------:R-:W1:Y:S08]  /*4e50*/  LDC R73, c[0x0][0xb30] ;  /* 0x0002cc00ff497b82 */ /* 0x000e700000000800 */
[----:B------:R-:W1:Y:S08]  /*4e60*/  LDC.64 R152, c[0x0][0xb10] ;  /* 0x0002c400ff987b82 */ /* 0x000e700000000a00 */
[----:B------:R-:W1:Y:S08]  /*4e70*/  LDC.64 R70, c[0x0][0xb18] ;  /* 0x0002c600ff467b82 */ /* 0x000e700000000a00 */
[----:B------:R-:W1:Y:S01]  /*4e80*/  LDC.64 R148, c[0x0][0x888] ;  /* 0x00022200ff947b82 */ /* 0x000e620000000a00 */
[----:B---3--:R-:W-:-:S07]  /*4e90*/  IMAD.IADD R79, R0, 0x1, R79 ;  /* 0x00000001004f7824 */ /* 0x008fce00078e024f */
[----:B------:R-:W3:Y:S01]  /*4ea0*/  LDC.64 R68, c[0x0][0xb28] ;  /* 0x0002ca00ff447b82 */ /* 0x000ee20000000a00 */
[----:B------:R-:W-:-:S05]  /*4eb0*/  VIADD R0, R168, UR43 ;  /* 0x0000002ba8007c36 */ /* 0x000fca0008000000 */
[--C-:B------:R-:W-:Y:S02]  /*4ec0*/  IADD3 R178, PT, PT, -R5, 0x200, R0.reuse ;  /* 0x0000020005b27810 */ /* 0x100fe40007ffe100 */
[----:B------:R-:W1:Y:S01]  /*4ed0*/  LDC.64 R150, c[0x0][0x890] ;  /* 0x00022400ff967b82 */ /* 0x000e620000000a00 */
[----:B------:R-:W-:Y:S02]  /*4ee0*/  IADD3 R177, PT, PT, -R3, 0x200, R0 ;  /* 0x0000020003b17810 */ /* 0x000fe40007ffe100 */
[----:B------:R-:W-:-:S05]  /*4ef0*/  IMAD.IADD R176, R178, 0x1, -R3 ;  /* 0x00000001b2b07824 */ /* 0x000fca00078e0a03 */
[----:B------:R-:W1:Y:S08]  /*4f00*/  LDC.64 R146, c[0x0][0x8b0] ;  /* 0x00022c00ff927b82 */ /* 0x000e700000000a00 */
[----:B------:R-:W1:Y:S08]  /*4f10*/  LDC.64 R144, c[0x0][0x8a8] ;  /* 0x00022a00ff907b82 */ /* 0x000e700000000a00 */
[----:B--2-4-:R-:W1:Y:S02]  /*4f20*/  LDC R172, c[0x0][0x374] ;  /* 0x0000dd00ffac7b82 */ /* 0x014e640000000800 */
.L_x_108:
[C---:B------:R-:W-:Y:S02]  /*4f30*/  LEA R0, R181.reuse, UR43, 0x3 ;  /* 0x0000002bb5007c11 */ /* 0x040fe4000f8e18ff */
[----:B------:R-:W-:Y:S02]  /*4f40*/  SHF.L.U32 R3, R174, 0x1f, RZ ;  /* 0x0000001fae037819 */ /* 0x000fe400000006ff */
[----:B------:R-:W-:Y:S02]  /*4f50*/  LEA R16, R181, UR43, 0x4 ;  /* 0x0000002bb5107c11 */ /* 0x000fe4000f8e20ff */
[----:B--2---:R-:W2:Y:S02]  /*4f60*/  SYNCS.PHASECHK.TRANS64.TRYWAIT P0, [R0+URZ+0x130], R3 ;  /* 0x00013003000075a7 */ /* 0x004ea400080011ff */
[----:B-12---:R-:W-:Y:S05]  /*4f70*/  @!P0 BRA `(.L_x_91) ;  /* 0x0000002c00988947 */ /* 0x006fea0003800000 */
.L_x_166:
[----:B------:R-:W4:Y:S01]  /*4f80*/  LDC.64 R12, c[0x0][0xb10] ;  /* 0x0002c400ff0c7b82 */ /* 0x000f220000000a00 */
[----:B------:R-:W3:Y:S01]  /*4f90*/  LDS.128 R16, [R16+0x1c0] ;  /* 0x0001c00010107984 */ /* 0x000ee20000000c00 */
[----:B-1----:R-:W-:Y:S01]  /*4fa0*/  ISETP.NE.AND P1, PT, R73, 0x1, PT ;  /* 0x000000014900780c */ /* 0x002fe20003f25270 */
[----:B--2---:R-:W-:Y:S01]  /*4fb0*/  VIADD R0, R0, 0x140 ;  /* 0x0000014000007836 */ /* 0x004fe20000000000 */
[----:B------:R-:W-:Y:S04]  /*4fc0*/  ISETP.GE.AND P0, PT, R72, 0x1, PT ;  /* 0x000000014800780c */ /* 0x000fe80003f06270 */
[----:B------:R-:W1:Y:S01]  /*4fd0*/  LDC.64 R10, c[0x0][0xb18] ;  /* 0x0002c600ff0a7b82 */ /* 0x000e620000000a00 */
[----:B------:R-:W-:Y:S01]  /*4fe0*/  PRMT R0, RZ, 0x654, R0 ;  /* 0x00000654ff007816 */ /* 0x000fe20000000000 */
[----:B------:R-:W-:Y:S01]  /*4ff0*/  @!PT LDS RZ, [RZ] ;  /* 0x00000000fffff984 */ /* 0x000fe20000000800 */
[----:B------:R-:W-:Y:S01]  /*5000*/  @!PT LDS RZ, [RZ] ;  /* 0x00000000fffff984 */ /* 0x000fe20000000800 */
[----:B------:R-:W-:Y:S01]  /*5010*/  @!PT LDS RZ, [RZ] ;  /* 0x00000000fffff984 */ /* 0x000fe20000000800 */
[----:B------:R-:W-:Y:S01]  /*5020*/  @!PT LDS RZ, [RZ] ;  /* 0x00000000fffff984 */ /* 0x000fe20000000800 */
[----:B------:R2:W-:Y:S06]  /*5030*/  MEMBAR.ALL.CTA ;  /* 0x0000000000007992 */ /* 0x0005ec0000008000 */
[----:B--2---:R-:W2:Y:S01]  /*5040*/  FENCE.VIEW.ASYNC.S ;  /* 0x00000000000073c6 */ /* 0x004ea20000000000 */
[----:B------:R-:W1:Y:S08]  /*5050*/  @!P1 LDC R14, c[0x0][0xb20] ;  /* 0x0002c800ff0e9b82 */ /* 0x000e700000000800 */
[----:B------:R-:W1:Y:S01]  /*5060*/  @!P1 LDC R9, c[0x0][0xb0c] ;  /* 0x0002c300ff099b82 */ /* 0x000e620000000800 */
[----:B--2---:R2:W-:Y:S01]  /*5070*/  SYNCS.ARRIVE.TRANS64.RED.A1T0 RZ, [R0+URZ], RZ ;  /* 0x000000ff00ff79a7 */ /* 0x0045e200081004ff */
[----:B---3--:R-:W-:Y:S04]  /*5080*/  LOP3.LUT P4, RZ, R18, 0x1, RZ, 0xc0, !PT ;  /* 0x0000000112ff7812 */ /* 0x008fe8000788c0ff */
[----:B------:R-:W-:Y:S09]  /*5090*/  P2R R180, PR, RZ, 0x10 ;  /* 0x00000010ffb47803 */ /* 0x000ff20000000000 */
[----:B------:R-:W-:Y:S02]  /*50a0*/  @P4 MOV R77, R16 ;  /* 0x00000010004d4202 */ /* 0x000fe40000000f00 */
[----:B------:R-:W-:Y:S01]  /*50b0*/  @P4 LOP3.LUT R75, R17, 0xffff, RZ, 0xc0, !PT ;  /* 0x0000ffff114b4812 */ /* 0x000fe200078ec0ff */
[----:B--2-4-:R-:W-:Y:S06]  /*50c0*/  @!P0 BRA `(.L_x_92) ;  /* 0x0000000000a48947 */ /* 0x014fec0003800000 */
[----:B------:R-:W-:Y:S01]  /*50d0*/  IMAD.HI.U32 R21, R172, R71, RZ ;  /* 0x00000047ac157227 */ /* 0x000fe200078e00ff */
[----:B------:R-:W-:Y:S02]  /*50e0*/  ISETP.NE.AND P0, PT, R70, 0x1, PT ;  /* 0x000000014600780c */ /* 0x000fe40003f05270 */
[----:B------:R-:W-:Y:S01]  /*50f0*/  ISETP.NE.AND P2, PT, R72, 0x1, PT ;  /* 0x000000014800780c */ /* 0x000fe20003f45270 */
[----:B------:R-:W-:Y:S01]  /*5100*/  IMAD.HI.U32 R20, R167, R152, RZ ;  /* 0x00000098a7147227 */ /* 0x000fe200078e00ff */
[----:B------:R-:W-:Y:S02]  /*5110*/  SHF.R.U32.HI R21, RZ, R170, R21 ;  /* 0x000000aaff157219 */ /* 0x000fe40000011615 */
[----:B------:R-:W-:Y:S01]  /*5120*/  ISETP.NE.AND P3, PT, R74, 0x1, PT ;  /* 0x000000014a00780c */ /* 0x000fe20003f65270 */
[----:B------:R-:W-:Y:S01]  /*5130*/  IMAD.HI.U32 R24, R77, R152, RZ ;  /* 0x000000984d187227 */ /* 0x000fe200078e00ff */
[----:B------:R-:W-:Y:S02]  /*5140*/  SHF.R.U32.HI R20, RZ, R153, R20 ;  /* 0x00000099ff147219 */ /* 0x000fe40000011614 */
[----:B------:R-:W-:Y:S01]  /*5150*/  SEL R3, R172, R21, !P0 ;  /* 0x00000015ac037207 */ /* 0x000fe20004000000 */
[----:B------:R-:W-:Y:S01]  /*5160*/  IMAD.HI.U32 R21, R75, R71, RZ ;  /* 0x000000474b157227 */ /* 0x000fe200078e00ff */
[----:B------:R-:W-:Y:S02]  /*5170*/  SEL R7, R167, R20, !P3 ;  /* 0x00000014a7077207 */ /* 0x000fe40005800000 */
[----:B------:R-:W-:Y:S01]  /*5180*/  SHF.R.U32.HI R24, RZ, R153, R24 ;  /* 0x00000099ff187219 */ /* 0x000fe20000011618 */
[-C--:B------:R-:W-:Y:S04]  /*5190*/  IMAD.HI.U32 R20, R3, R68.reuse, RZ ;  /* 0x0000004403147227 */ /* 0x080fe800078e00ff */
[----:B------:R-:W-:Y:S01]  /*51a0*/  IMAD.HI.U32 R22, R7, R68, RZ ;  /* 0x0000004407167227 */ /* 0x000fe200078e00ff */
[-C--:B------:R-:W-:Y:S02]  /*51b0*/  @P2 SHF.R.U32.HI R3, RZ, R69.reuse, R20 ;  /* 0x00000045ff032219 */ /* 0x080fe40000011614 */
[----:B------:R-:W-:Y:S02]  /*51c0*/  SHF.R.U32.HI R20, RZ, R170, R21 ;  /* 0x000000aaff147219 */ /* 0x000fe40000011615 */
[----:B------:R-:W-:Y:S01]  /*51d0*/  @P2 SHF.R.U32.HI R7, RZ, R69, R22 ;  /* 0x00000045ff072219 */ /* 0x000fe20000011616 */
[C---:B------:R-:W-:Y:S01]  /*51e0*/  IMAD R2, R72.reuse, R3, RZ ;  /* 0x0000000348027224 */ /* 0x040fe200078e02ff */
[----:B------:R-:W-:Y:S02]  /*51f0*/  SEL R5, R75, R20, !P0 ;  /* 0x000000144b057207 */ /* 0x000fe40004000000 */
[----:B------:R-:W-:Y:S01]  /*5200*/  SEL R3, R77, R24, !P3 ;  /* 0x000000184d037207 */ /* 0x000fe20005800000 */
[----:B------:R-:W-:Y:S01]  /*5210*/  IMAD R4, R72, R7, RZ ;  /* 0x0000000748047224 */ /* 0x000fe200078e02ff */
[C---:B------:R-:W-:Y:S01]  /*5220*/  ISETP.GE.AND P0, PT, R5.reuse, R2, PT ;  /* 0x000000020500720c */ /* 0x040fe20003f06270 */
[----:B------:R-:W-:Y:S03]  /*5230*/  IMAD.HI.U32 R6, R5, R68, RZ ;  /* 0x0000004405067227 */ /* 0x000fe600078e00ff */
[----:B------:R-:W-:Y:S01]  /*5240*/  ISETP.GE.OR P0, PT, R3, R4, P0 ;  /* 0x000000040300720c */ /* 0x000fe20000706670 */
[----:B------:R-:W-:Y:S01]  /*5250*/  IMAD.MOV R4, RZ, RZ, -R3 ;  /* 0x000000ffff047224 */ /* 0x000fe200078e0a03 */
[-C--:B------:R-:W-:Y:S03]  /*5260*/  SHF.R.U32.HI R6, RZ, R69.reuse, R6 ;  /* 0x00000045ff067219 */ /* 0x080fe60000011606 */
[----:B------:R-:W-:Y:S01]  /*5270*/  IMAD R77, R74, R4, R77 ;  /* 0x000000044a4d7224 */ /* 0x000fe200078e024d */
[----:B------:R-:W-:Y:S05]  /*5280*/  SEL R15, R5, R6, !P2 ;  /* 0x00000006050f7207 */ /* 0x000fea0005000000 */
[----:B------:R-:W-:Y:S02]  /*5290*/  IMAD.MOV R6, RZ, RZ, -R15 ;  /* 0x000000ffff067224 */ /* 0x000fe400078e0a0f */
[C---:B------:R-:W-:Y:S04]  /*52a0*/  @!P0 IMAD.HI.U32 R2, R3.reuse, R68, RZ ;  /* 0x0000004403028227 */ /* 0x040fe800078e00ff */
[----:B------:R-:W-:Y:S01]  /*52b0*/  IMAD R6, R72, R6, R5 ;  /* 0x0000000648067224 */ /* 0x000fe200078e0205 */
[----:B------:R-:W-:Y:S04]  /*52c0*/  @!P0 SHF.R.U32.HI R2, RZ, R69, R2 ;  /* 0x00000045ff028219 */ /* 0x000fe80000011602 */
[----:B------:R-:W-:Y:S02]  /*52d0*/  @!P0 SEL R0, R3, R2, !P2 ;  /* 0x0000000203008207 */ /* 0x000fe40005000000 */
[----:B------:R-:W-:Y:S02]  /*52e0*/  IADD3 R2, PT, PT, -R5, RZ, RZ ;  /* 0x000000ff05027210 */ /* 0x000fe40007ffe1ff */
[----:B------:R-:W-:Y:S01]  /*52f0*/  @!P0 IADD3 R8, PT, PT, R15, -R0, RZ ;  /* 0x800000000f088210 */ /* 0x000fe20007ffe0ff */
[----:B------:R-:W-:Y:S02]  /*5300*/  @!P0 IMAD R0, R7, R6, R0 ;  /* 0x0000000607008224 */ /* 0x000fe400078e0200 */
[----:B------:R-:W-:Y:S02]  /*5310*/  IMAD R75, R70, R2, R75 ;  /* 0x00000002464b7224 */ /* 0x000fe400078e024b */
[----:B------:R-:W-:Y:S02]  /*5320*/  @!P0 IMAD R5, R8, R72, R3 ;  /* 0x0000004808058224 */ /* 0x000fe400078e0203 */
[----:B------:R-:W-:Y:S04]  /*5330*/  @!P0 IMAD.MOV.U32 R3, RZ, RZ, R0 ;  /* 0x000000ffff038224 */ /* 0x000fe800078e0000 */
[----:B------:R-:W-:Y:S02]  /*5340*/  IMAD R77, R3, R74, R77 ;  /* 0x0000004a034d7224 */ /* 0x000fe400078e024d */
[----:B------:R-:W-:Y:S07]  /*5350*/  IMAD R75, R5, R70, R75 ;  /* 0x00000046054b7224 */ /* 0x000fee00078e024b */
.L_x_92:
[----:B------:R-:W-:Y:S01]  /*5360*/  @!P1 IMAD.HI.U32 R0, R77, R12, RZ ;  /* 0x0000000c4d009227 */ /* 0x000fe200078e00ff */
[----:B-1----:R-:W-:Y:S01]  /*5370*/  @!P1 ISETP.NE.AND P0, PT, R10, 0x1, PT ;  /* 0x000000010a00980c */ /* 0x002fe20003f05270 */
[----:B------:R-:W-:Y:S01]  /*5380*/  ULOP3.LUT UP0, URZ, UR42, 0x1b0, URZ, 0xc0, !UPT ;  /* 0x000001b02aff7892 */ /* 0x000fe2000f80c0ff */
[----:B------:R-:W-:Y:S01]  /*5390*/  @!P1 ISETP.NE.AND P2, PT, R9, 0x1, PT ;  /* 0x000000010900980c */ /* 0x000fe20003f45270 */
[----:B------:R-:W-:Y:S01]  /*53a0*/  @!P1 IMAD.HI.U32 R3, R75, R11, RZ ;  /* 0x0000000b4b039227 */ /* 0x000fe200078e00ff */
[----:B------:R-:W-:Y:S02]  /*53b0*/  @!P1 SHF.R.U32.HI R0, RZ, R13, R0 ;  /* 0x0000000dff009219 */ /* 0x000fe40000011600 */
[----:B------:R-:W-:Y:S01]  /*53c0*/  @P4 SHF.R.U32.HI R171, RZ, 0x10, R17 ;  /* 0x00000010ffab4819 */ /* 0x000fe20000011611 */
[----:B------:R-:W-:Y:S01]  /*53d0*/  VIADD R181, R181, 0x1 ;  /* 0x00000001b5b57836 */ /* 0x000fe20000000000 */
[----:B------:R-:W-:Y:S02]  /*53e0*/  @!P1 SHF.R.U32.HI R2, RZ, R14, R3 ;  /* 0x0000000eff029219 */ /* 0x000fe40000011603 */
[----:B------:R-:W-:Y:S02]  /*53f0*/  @!P1 SEL R3, R77, R0, !P2 ;  /* 0x000000004d039207 */ /* 0x000fe40005000000 */
[----:B------:R-:W-:Y:S05]  /*5400*/  @!P1 SEL R2, R75, R2, !P0 ;  /* 0x000000024b029207 */ /* 0x000fea0004000000 */
[----:B------:R-:W-:Y:S02]  /*5410*/  @!P1 IMAD.IADD R0, R2, 0x1, -R3 ;  /* 0x0000000102009824 */ /* 0x000fe400078e0a03 */
[----:B------:R-:W-:Y:S02]  /*5420*/  @!P1 IMAD.IADD R2, R3, 0x1, -R2 ;  /* 0x0000000103029824 */ /* 0x000fe400078e0a02 */
[----:B------:R-:W-:Y:S02]  /*5430*/  @!P1 IMAD R77, R0, R9, R77 ;  /* 0x00000009004d9224 */ /* 0x000fe400078e024d */
[----:B------:R-:W-:Y:S01]  /*5440*/  @!P1 IMAD R75, R2, R10, R75 ;  /* 0x0000000a024b9224 */ /* 0x000fe200078e024b */
[----:B------:R-:W-:Y:S06]  /*5450*/  BRA.U !UP0, `(.L_x_93) ;  /* 0x0000000108407547 */ /* 0x000fec000b800000 */
[----:B------:R-:W1:Y:S01]  /*5460*/  LDCU.64 UR8, c[0x4][0x80] ;  /* 0x01001000ff0877ac */ /* 0x000e620008000a00 */
[----:B------:R-:W-:Y:S01]  /*5470*/  MOV R3, 0x0 ;  /* 0x0000000000037802 */ /* 0x000fe20000000f00 */
[----:B------:R-:W-:Y:S02]  /*5480*/  HFMA2 R12, -RZ, RZ, 0, 5.9604644775390625e-08 ;  /* 0x00000001ff0c7431 */ /* 0x000fe400000001ff */
[----:B------:R-:W-:Y:S02]  /*5490*/  IMAD.MOV.U32 R8, RZ, RZ, 0x70 ;  /* 0x00000070ff087424 */ /* 0x000fe400078e00ff */
[----:B------:R-:W-:Y:S01]  /*54a0*/  IMAD.MOV.U32 R13, RZ, RZ, RZ ;  /* 0x000000ffff0d7224 */ /* 0x000fe200078e00ff */
[----:B------:R-:W2:Y:S01]  /*54b0*/  LDCU.64 UR6, c[0x4][0x88] ;  /* 0x01001100ff0677ac */ /* 0x000ea20008000a00 */
[----:B------:R-:W3:Y:S01]  /*54c0*/  LDC.64 R2, c[0x4][R3] ;  /* 0x0100000003027b82 */ /* 0x000ee20000000a00 */
[----:B------:R-:W4:Y:S01]  /*54d0*/  LDCU.64 UR4, c[0x4][0x8] ;  /* 0x01000100ff0477ac */ /* 0x000f220008000a00 */
[----:B-1----:R-:W-:Y:S01]  /*54e0*/  MOV R5, UR9 ;  /* 0x0000000900057c02 */ /* 0x002fe20008000f00 */
[----:B------:R-:W-:Y:S01]  /*54f0*/  IMAD.U32 R4, RZ, RZ, UR8 ;  /* 0x00000008ff047e24 */ /* 0x000fe2000f8e00ff */
[----:B--2---:R-:W-:Y:S01]  /*5500*/  MOV R7, UR7 ;  /* 0x0000000700077c02 */ /* 0x004fe20008000f00 */
[----:B------:R-:W-:Y:S01]  /*5510*/  IMAD.U32 R6, RZ, RZ, UR6 ;  /* 0x00000006ff067e24 */ /* 0x000fe2000f8e00ff */
[----:B----4-:R-:W-:Y:S01]  /*5520*/  MOV R11, UR5 ;  /* 0x00000005000b7c02 */ /* 0x010fe20008000f00 */
[----:B------:R-:W-:Y:S02]  /*5530*/  IMAD.U32 R10, RZ, RZ, UR4 ;  /* 0x00000004ff0a7e24 */ /* 0x000fe4000f8e00ff */
[----:B------:R-:W-:Y:S07]  /*5540*/  LEPC R20, `(.L_x_93) ;  /* 0x000000001014794e */ /* 0x000fee0000000000 */
[----:B---3-5:R-:W-:Y:S05]  /*5550*/  CALL.ABS.NOINC R2 ;  /* 0x0000000002007343 */ /* 0x028fea0003c00000 */
.L_x_93:
[----:B------:R-:W-:Y:S01]  /*5560*/  LOP3.LUT P0, RZ, R179, 0x1b0, RZ, 0xc0, !PT ;  /* 0x000001b0b3ff7812 */ /* 0x000fe2000780c0ff */
[----:B------:R-:W-:Y:S11]  /*5570*/  BSSY.RECONVERGENT B6, `(.L_x_94) ;  /* 0x0000013000067945 */ /* 0x000ff60003800200 */
[----:B------:R-:W-:Y:S01]  /*5580*/  @!UPT UIADD3 URZ, UPT, UPT, URZ, URZ, URZ ;  /* 0x000000fffffff290 */ /* 0x000fe2000fffe0ff */
[----:B------:R-:W-:Y:S05]  /*5590*/  @!P0 BRA `(.L_x_95) ;  /* 0x0000000000408947 */ /* 0x000fea0003800000 */
        /* <DEDUP_REMOVED lines=16> */
.L_x_95:
[----:B------:R-:W-:Y:S05]  /*56a0*/  BSYNC.RECONVERGENT B6 ;  /* 0x0000000000067941 */ /* 0x000fea0003800200 */
.L_x_94:
[----:B------:R-:W-:Y:S01]  /*56b0*/  ISETP.NE.U32.AND P3, PT, R150, RZ, PT ;  /* 0x000000ff9600720c */ /* 0x000fe20003f65070 */
[----:B------:R-:W-:Y:S01]  /*56c0*/  UISETP.NE.AND UP1, UPT, UR44, URZ, UPT ;  /* 0x000000ff2c00728c */ /* 0x000fe2000bf25270 */
[----:B------:R-:W-:Y:S02]  /*56d0*/  ISETP.NE.U32.AND P4, PT, R146, RZ, PT ;  /* 0x000000ff9200720c */ /* 0x000fe40003f85070 */
[----:B------:R-:W-:Y:S02]  /*56e0*/  ISETP.NE.AND.EX P3, PT, R151, RZ, PT, P3 ;  /* 0x000000ff9700720c */ /* 0x000fe40003f65330 */
[----:B------:R-:W-:Y:S02]  /*56f0*/  PLOP3.LUT P1, PT, PT, PT, PT, 0x8, 0x80 ;  /* 0x000000000080781c */ /* 0x000fe40003f2e170 */
[----:B------:R-:W-:Y:S02]  /*5700*/  PLOP3.LUT P0, PT, PT, PT, UP1, 0x80, 0x8 ;  /* 0x000000000008781c */ /* 0x000fe40003f0f018 */
[----:B------:R-:W-:Y:S02]  /*5710*/  ISETP.NE.AND.EX P4, PT, R147, RZ, PT, P4 ;  /* 0x000000ff9300720c */ /* 0x000fe40003f85340 */
[----:B------:R-:W1:Y:S09]  /*5720*/  @UP1 LDCU.64 UR4, c[0x0][0x888] ;  /* 0x00011100ff0417ac */ /* 0x000e720008000a00 */
[----:B------:R-:W-:Y:S01]  /*5730*/  @P0 PLOP3.LUT P1, PT, P3, PT, PT, 0x80, 0x8 ;  /* 0x000000000008081c */ /* 0x000fe20001f2f070 */
[----:B-1----:R-:W-:Y:S04]  /*5740*/  @UP1 UISETP.NE.U32.AND UP0, UPT, UR4, URZ, UPT ;  /* 0x000000ff0400128c */ /* 0x002fe8000bf05070 */
[----:B------:R-:W-:Y:S04]  /*5750*/  @UP1 UISETP.NE.AND.EX UP0, UPT, UR5, URZ, UPT, UP0 ;  /* 0x000000ff0500128c */ /* 0x000fe8000bf05300 */
[----:B------:R-:W-:Y:S01]  /*5760*/  @UP1 USEL UR4, URZ, 0xffffffff, UP0 ;  /* 0xffffffffff041887 */ /* 0x000fe20008000000 */
[----:B------:R-:W-:Y:S11]  /*5770*/  @!P3 BRA `(.L_x_96) ;  /* 0x00000000002cb947 */ /* 0x000ff60003800000 */
[----:B------:R-:W-:Y:S01]  /*5780*/  ISETP.NE.U32.AND P2, PT, R148, RZ, PT ;  /* 0x000000ff9400720c */ /* 0x000fe20003f45070 */
[----:B------:R-:W-:Y:S03]  /*5790*/  IMAD.MOV.U32 R164, RZ, RZ, 0x1 ;  /* 0x00000001ffa47424 */ /* 0x000fe600078e00ff */
[----:B------:R-:W-:Y:S11]  /*57a0*/  ISETP.NE.AND.EX P2, PT, R149, RZ, PT, P2 ;  /* 0x000000ff9500720c */ /* 0x000ff60003f45320 */
[----:B------:R-:W-:Y:S02]  /*57b0*/  @!UPT UIADD3 URZ, UPT, UPT, URZ, URZ, URZ ;  /* 0x000000fffffff290 */ /* 0x000fe4000fffe0ff */
[----:B------:R-:W1:Y:S01]  /*57c0*/  @P2 LDC.64 R2, c[0x0][0x888] ;  /* 0x00022200ff022b82 */ /* 0x000e620000000a00 */
[----:B------:R-:W-:Y:S04]  /*57d0*/  @P2 IMAD R0, R150, UR36, RZ ;  /* 0x0000002496002c24 */ /* 0x000fe8000f8e02ff */
[----:B-1----:R-:W-:Y:S04]  /*57e0*/  @P2 IMAD.WIDE R2, R0, 0x4, R2 ;  /* 0x0000000400022825 */ /* 0x002fe800078e0202 */
[----:B------:R-:W-:Y:S01]  /*57f0*/  HFMA2 R0, -RZ, RZ, 0, 5.9604644775390625e-08 ;  /* 0x00000001ff007431 */ /* 0x000fe200000001ff */
[----:B-----5:R1:W5:Y:S04]  /*5800*/  @P2 LDG.E R81, desc[UR40][R2.64] ;  /* 0x0000002802512981 */ /* 0x020368000c1e1900 */
[----:B------:R-:W-:Y:S01]  /*5810*/  @!P2 PRMT R164, R0, 0x7610, R164 ;  /* 0x0000761000a4a816 */ /* 0x000fe200000000a4 */
[----:B-1----:R-:W2:Y:S06]  /*5820*/  @!P2 LDC R81, c[0x0][0x880] ;  /* 0x00022000ff51ab82 */ /* 0x002eac0000000800 */
.L_x_96:
[----:B------:R-:W-:Y:S05]  /*5830*/  @!P4 BRA `(.L_x_97) ;  /* 0x000000000020c947 */ /* 0x000fea0003800000 */
[----:B------:R-:W-:Y:S04]  /*5840*/  ISETP.NE.U32.AND P2, PT, R144, RZ, PT ;  /* 0x000000ff9000720c */ /* 0x000fe80003f45070 */
[----:B------:R-:W-:Y:S11]  /*5850*/  ISETP.NE.AND.EX P2, PT, R145, RZ, PT, P2 ;  /* 0x000000ff9100720c */ /* 0x000ff60003f45320 */
[----:B------:R-:W-:Y:S02]  /*5860*/  @!UPT UIADD3 URZ, UPT, UPT, URZ, URZ, URZ ;  /* 0x000000fffffff290 */ /* 0x000fe4000fffe0ff */
[----:B------:R-:W1:Y:S01]  /*5870*/  @P2 LDC.64 R2, c[0x0][0x8a8] ;  /* 0x00022a00ff022b82 */ /* 0x000e620000000a00 */
[----:B------:R-:W-:Y:S04]  /*5880*/  @P2 IMAD R0, R146, UR36, RZ ;  /* 0x0000002492002c24 */ /* 0x000fe8000f8e02ff */
[----:B-1----:R-:W-:Y:S05]  /*5890*/  @P2 IMAD.WIDE R2, R0, 0x4, R2 ;  /* 0x0000000400022825 */ /* 0x002fea00078e0202 */
[----:B-----5:R1:W5:Y:S02]  /*58a0*/  @P2 LDG.E R78, desc[UR40][R2.64] ;  /* 0x00000028024e2981 */ /* 0x020364000c1e1900 */
[----:B-1----:R-:W3:Y:S02]  /*58b0*/  @!P2 LDC R78, c[0x0][0x8a0] ;  /* 0x00022800ff4eab82 */ /* 0x002ee40000000800 */
.L_x_97:
[----:B--2--5:R-:W-:Y:S01]  /*58c0*/  @P0 FSETP.NEU.AND P4, PT, R81, RZ, PT ;  /* 0x000000ff5100020b */ /* 0x024fe20003f8d000 */
[----:B------:R-:W-:Y:S01]  /*58d0*/  IMAD.U32 R0, RZ, RZ, UR4 ;  /* 0x00000004ff007e24 */ /* 0x000fe2000f8e00ff */
[----:B------:R-:W-:Y:S01]  /*58e0*/  @P0 LOP3.LUT P2, RZ, R164, 0xff, RZ, 0xc0, !PT ;  /* 0x000000ffa4ff0812 */ /* 0x000fe2000784c0ff */
[----:B------:R-:W-:Y:S01]  /*58f0*/  BSSY B1, `(.L_x_98) ;  /* 0x000003d000017945 */ /* 0x000fe20003800000 */
[----:B------:R-:W-:Y:S01]  /*5900*/  @P0 SEL R3, RZ, 0xffffffff, P4 ;  /* 0xffffffffff030807 */ /* 0x000fe20002000000 */
[C---:B------:R-:W-:Y:S01]  /*5910*/  IMAD R64, R76.reuse, 0x40, R79 ;  /* 0x000000404c407824 */ /* 0x040fe200078e024f */
[----:B------:R-:W-:Y:S02]  /*5920*/  LEA R156, R76, UR43, 0x3 ;  /* 0x0000002b4c9c7c11 */ /* 0x000fe4000f8e18ff */
[----:B------:R-:W-:Y:S02]  /*5930*/  CS2R R86, SRZ ;  /* 0x0000000000567805 */ /* 0x000fe4000001ff00 */
[----:B------:R-:W-:Y:S02]  /*5940*/  @P1 SEL R3, R0, R3, !P2 ;  /* 0x0000000300031207 */ /* 0x000fe40005000000 */
[----:B------:R-:W-:Y:S02]  /*5950*/  CS2R R84, SRZ ;  /* 0x0000000000547805 */ /* 0x000fe4000001ff00 */
[----:B------:R-:W-:Y:S02]  /*5960*/  SHF.L.U32 R5, R175, 0x1f, RZ ;  /* 0x0000001faf057819 */ /* 0x000fe400000006ff */
[----:B------:R-:W-:Y:S02]  /*5970*/  CS2R R90, SRZ ;  /* 0x00000000005a7805 */ /* 0x000fe4000001ff00 */
[----:B------:R-:W-:Y:S02]  /*5980*/  @P0 LOP3.LUT R3, R3, 0x1, RZ, 0xc0, !PT ;  /* 0x0000000103030812 */ /* 0x000fe400078ec0ff */
[----:B------:R-:W-:Y:S02]  /*5990*/  CS2R R88, SRZ ;  /* 0x0000000000587805 */ /* 0x000fe4000001ff00 */
[----:B------:R-:W-:Y:S02]  /*59a0*/  PLOP3.LUT P5, PT, PT, PT, PT, 0x8, 0x80 ;  /* 0x000000000080781c */ /* 0x000fe40003fae170 */
[----:B------:R-:W-:Y:S02]  /*59b0*/  CS2R R98, SRZ ;  /* 0x0000000000627805 */ /* 0x000fe4000001ff00 */
[----:B------:R-:W-:Y:S02]  /*59c0*/  ISETP.NE.U32.OR P1, PT, R3, 0x1, !P0 ;  /* 0x000000010300780c */ /* 0x000fe40004725470 */
[----:B------:R-:W-:Y:S02]  /*59d0*/  CS2R R96, SRZ ;  /* 0x0000000000607805 */ /* 0x000fe4000001ff00 */
[----:B------:R-:W-:Y:S02]  /*59e0*/  CS2R R94, SRZ ;  /* 0x00000000005e7805 */ /* 0x000fe4000001ff00 */
[----:B------:R-:W-:Y:S07]  /*59f0*/  CS2R R92, SRZ ;  /* 0x00000000005c7805 */ /* 0x000fee000001ff00 */
[----:B------:R-:W-:Y:S04]  /*5a00*/  @P1 SHF.L.U32 R2, R173, 0x1f, RZ ;  /* 0x0000001fad021819 */ /* 0x000fe800000006ff */
[----:B------:R-:W1:Y:S01]  /*5a10*/  @P1 SYNCS.PHASECHK.TRANS64.TRYWAIT P0, [UR43+0x110], R2 ;  /* 0x00011002ff0015a7 */ /* 0x000e62000800112b */
[----:B------:R2:W4:Y:S01]  /*5a20*/  SYNCS.PHASECHK.TRANS64.TRYWAIT P4, [R156+URZ+0x150], R5 ;  /* 0x000150059c0075a7 */ /* 0x00052200080811ff */
[----:B-1----:R-:W-:Y:S01]  /*5a30*/  @P1 PLOP3.LUT P5, PT, P0, PT, PT, 0x8, 0x80 ;  /* 0x000000000080181c */ /* 0x002fe200007ae170 */
[----:B------:R-:W-:Y:S01]  /*5a40*/  @!UPT UIADD3 URZ, UPT, UPT, URZ, URZ, URZ ;  /* 0x000000fffffff290 */ /* 0x000fe2000fffe0ff */
[----:B--2-4-:R-:W-:Y:S11]  /*5a50*/  @!P1 BRA `(.L_x_99) ;  /* 0x0000000000989947 */ /* 0x014ff60003800000 */
[----:B------:R-:W-:Y:S01]  /*5a60*/  ISETP.NE.U32.AND P0, PT, RZ, UR38, PT ;  /* 0x00000026ff007c0c */ /* 0x000fe2000bf05070 */
[----:B------:R-:W-:Y:S01]  /*5a70*/  BSSY B0, `(.L_x_100) ;  /* 0x0000016000007945 */ /* 0x000fe20003800000 */
[----:B------:R-:W-:Y:S02]  /*5a80*/  FSETP.NEU.AND P2, PT, R81, RZ, PT ;  /* 0x000000ff5100720b */ /* 0x000fe40003f4d000 */
[----:B------:R-:W-:Y:S02]  /*5a90*/  CS2R R94, SRZ ;  /* 0x00000000005e7805 */ /* 0x000fe4000001ff00 */
[----:B------:R-:W-:Y:S02]  /*5aa0*/  ISETP.NE.AND.EX P0, PT, RZ, UR39, PT, P0 ;  /* 0x00000027ff007c0c */ /* 0x000fe4000bf05300 */
[----:B------:R-:W-:Y:S02]  /*5ab0*/  CS2R R92, SRZ ;  /* 0x00000000005c7805 */ /* 0x000fe4000001ff00 */
[----:B------:R-:W-:Y:S02]  /*5ac0*/  LOP3.LUT P1, RZ, R164, 0xff, RZ, 0xc0, !PT ;  /* 0x000000ffa4ff7812 */ /* 0x000fe4000782c0ff */
[----:B------:R-:W-:Y:S02]  /*5ad0*/  CS2R R98, SRZ ;  /* 0x0000000000627805 */ /* 0x000fe4000001ff00 */
[----:B------:R-:W-:Y:S02]  /*5ae0*/  SEL R0, RZ, 0xffffffff, P2 ;  /* 0xffffffffff007807 */ /* 0x000fe40001000000 */
[----:B------:R-:W-:Y:S02]  /*5af0*/  CS2R R96, SRZ ;  /* 0x0000000000607805 */ /* 0x000fe4000001ff00 */
[----:B------:R-:W-:Y:S02]  /*5b00*/  SEL R3, RZ, 0xffffffff, P0 ;  /* 0xffffffffff037807 */ /* 0x000fe40000000000 */
[----:B------:R-:W-:Y:S02]  /*5b10*/  CS2R R90, SRZ ;  /* 0x00000000005a7805 */ /* 0x000fe4000001ff00 */
[----:B------:R-:W-:Y:S02]  /*5b20*/  CS2R R88, SRZ ;  /* 0x0000000000587805 */ /* 0x000fe4000001ff00 */
[----:B------:R-:W-:Y:S02]  /*5b30*/  CS2R R86, SRZ ;  /* 0x0000000000567805 */ /* 0x000fe4000001ff00 */
[----:B------:R-:W-:Y:S02]  /*5b40*/  @P3 SEL R0, R3, R0, !P1 ;  /* 0x0000000003003207 */ /* 0x000fe40004800000 */
[----:B------:R-:W-:Y:S02]  /*5b50*/  CS2R R84, SRZ ;  /* 0x0000000000547805 */ /* 0x000fe4000001ff00 */
[----:B------:R-:W-:Y:S04]  /*5b60*/  LOP3.LUT R0, R0, 0x1, RZ, 0xc0, !PT ;  /* 0x0000000100007812 */ /* 0x000fe800078ec0ff */
[----:B------:R-:W-:Y:S01]  /*5b70*/  ISETP.NE.U32.AND P0, PT, R0, 0x1, PT ;  /* 0x000000010000780c */ /* 0x000fe20003f05070 */
[----:B------:R-:W-:Y:S01]  /*5b80*/  @!UPT UIADD3 URZ, UPT, UPT, URZ, URZ, URZ ;  /* 0x000000fffffff290 */ /* 0x000fe2000fffe0ff */
[----:B------:R-:W-:Y:S11]  /*5b90*/  @!P5 BRA `(.L_x_101) ;  /* 0x00000000000cd947 */ /* 0x000ff60003800000 */
[----:B------:R-:W-:Y:S04]  /*5ba0*/  SHF.L.U32 R3, R173, 0x1f, RZ ;  /* 0x0000001fad037819 */ /* 0x000fe800000006ff */
[----:B------:R-:W1:Y:S02]  /*5bb0*/  SYNCS.PHASECHK.TRANS64.TRYWAIT P1, [UR43+0x110], R3 ;  /* 0x00011003ff0075a7 */ /* 0x000e64000802112b */
[----:B-1----:R-:W-:Y:S05]  /*5bc0*/  @!P1 BRA `(.L_x_102) ;  /* 0x0000002000989947 */ /* 0x002fea0003800000 */
.L_x_101:
[----:B------:R-:W-:Y:S05]  /*5bd0*/  BSYNC B0 ;  /* 0x0000000000007941 */ /* 0x000fea0003800000 */
.L_x_100:
[----:B------:R2:W4:Y:S01]  /*5be0*/  @P0 LDS.128 R92, [R168+UR43+0x200] ;  /* 0x0002002ba85c0984 */ /* 0x0005220008000c00 */
[----:B------:R-:W-:Y:S01]  /*5bf0*/  UIADD3 UR4, UPT, UPT, UR43, 0x118, URZ ;  /* 0x000001182b047890 */ /* 0x000fe2000fffe0ff */
[----:B------:R-:W-:Y:S02]  /*5c00*/  LOP3.LUT R173, R173, 0x1, RZ, 0x3c, !PT ;  /* 0x00000001adad7812 */ /* 0x000fe400078e3cff */
[----:B------:R2:W1:Y:S01]  /*5c10*/  @P0 LDS.128 R96, [R178+0x10] ;  /* 0x00001000b2600984 */ /* 0x0004620000000c00 */
[----:B------:R-:W-:Y:S03]  /*5c20*/  UPRMT UR4, UR37, 0x654, UR4 ;  /* 0x0000065425047896 */ /* 0x000fe60008000004 */
[----:B------:R2:W1:Y:S04]  /*5c30*/  @P0 LDS.128 R88, [R177+0x20] ;  /* 0x00002000b1580984 */ /* 0x0004680000000c00 */
[----:B------:R2:W1:Y:S01]  /*5c40*/  @P0 LDS.128 R84, [R176+0x30] ;  /* 0x00003000b0540984 */ /* 0x0004620000000c00 */
[----:B------:R-:W-:Y:S01]  /*5c50*/  @!PT LDS RZ, [RZ] ;  /* 0x00000000fffff984 */ /* 0x000fe20000000800 */
[----:B------:R-:W-:Y:S01]  /*5c60*/  @!PT LDS RZ, [RZ] ;  /* 0x00000000fffff984 */ /* 0x000fe20000000800 */
[----:B------:R-:W-:Y:S01]  /*5c70*/  @!PT LDS RZ, [RZ] ;  /* 0x00000000fffff984 */ /* 0x000fe20000000800 */
[----:B------:R-:W-:Y:S01]  /*5c80*/  @!PT LDS RZ, [RZ] ;  /* 0x00000000fffff984 */ /* 0x000fe20000000800 */
[----:B------:R5:W-:Y:S06]  /*5c90*/  MEMBAR.ALL.CTA ;  /* 0x0000000000007992 */ /* 0x000bec0000008000 */
[----:B-----5:R-:W5:Y:S02]  /*5ca0*/  FENCE.VIEW.ASYNC.S ;  /* 0x00000000000073c6 */ /* 0x020f640000000000 */
[----:B-----5:R-:W-:Y:S01]  /*5cb0*/  SYNCS.ARRIVE.TRANS64.RED.A1T0 RZ, [UR4], RZ ;  /* 0x000000ffffff79a7 */ /* 0x020fe20008100404 */
.L_x_99:
[----:B------:R-:W-:Y:S05]  /*5cc0*/  BSYNC B1 ;  /* 0x0000000000017941 */ /* 0x000fea0003800000 */
.L_x_98:
[----:B-1----:R-:W-:Y:S04]  /*5cd0*/  SHF.R.U32.HI R0, RZ, 0x15, R64 ;  /* 0x00000015ff007819 */ /* 0x002fe80000011640 */
[----:B------:R-:W-:Y:S01]  /*5ce0*/  LOP3.LUT P0, RZ, R0, 0x3, R169, 0x48, !PT ;  /* 0x0000000300ff7812 */ /* 0x000fe200078048a9 */
[----:B------:R-:W-:Y:S01]  /*5cf0*/  @!UPT UIADD3 URZ, UPT, UPT, URZ, URZ, URZ ;  /* 0x000000fffffff290 */ /* 0x000fe2000fffe0ff */
[----:B------:R-:W-:Y:S11]  /*5d00*/  @P4 BRA `(.L_x_103) ;  /* 0x0000000000084947 */ /* 0x000ff60003800000 */
[----:B------:R-:W1:Y:S02]  /*5d10*/  SYNCS.PHASECHK.TRANS64.TRYWAIT P1, [R156+URZ+0x150], R5 ;  /* 0x000150059c0075a7 */ /* 0x000e6400080211ff */
[----:B-1----:R-:W-:Y:S05]  /*5d20*/  @!P1 BRA `(.L_x_104) ;  /* 0x0000002000589947 */ /* 0x002fea0003800000 */
.L_x_103:
[----:B------:R-:W-:Y:S05]  /*5d30*/  @!P0 BRA `(.L_x_105) ;  /* 0x0000000000408947 */ /* 0x000fea0003800000 */
[----:B------:R-:W1:Y:S01]  /*5d40*/  LDCU.64 UR8, c[0x4][0x70] ;  /* 0x01000e00ff0877ac */ /* 0x000e620008000a00 */
[----:B------:R-:W-:Y:S01]  /*5d50*/  MOV R3, 0x0 ;  /* 0x0000000000037802 */ /* 0x000fe20000000f00 */
[----:B------:R-:W-:Y:S02]  /*5d60*/  HFMA2 R12, -RZ, RZ, 0, 5.9604644775390625e-08 ;  /* 0x00000001ff0c7431 */ /* 0x000fe400000001ff */
[----:B------:R-:W-:Y:S02]  /*5d70*/  IMAD.MOV.U32 R8, RZ, RZ, 0x192 ;  /* 0x00000192ff087424 */ /* 0x000fe400078e00ff */
[----:B------:R-:W-:Y:S01]  /*5d80*/  IMAD.MOV.U32 R13, RZ, RZ, RZ ;  /* 0x000000ffff0d7224 */ /* 0x000fe200078e00ff */
[----:B------:R-:W5:Y:S01]  /*5d90*/  LDCU.64 UR6, c[0x4][0x78] ;  /* 0x01000f00ff0677ac */ /* 0x000f620008000a00 */
[----:B------:R-:W2:Y:S01]  /*5da0*/  LDC.64 R2, c[0x4][R3] ;  /* 0x0100000003027b82 */ /* 0x000ea20000000a00 */
[----:B------:R-:W3:Y:S01]  /*5db0*/  LDCU.64 UR4, c[0x4][0x10] ;  /* 0x01000200ff0477ac */ /* 0x000ee20008000a00 */
[----:B-1----:R-:W-:Y:S01]  /*5dc0*/  MOV R5, UR9 ;  /* 0x0000000900057c02 */ /* 0x002fe20008000f00 */
[----:B------:R-:W-:Y:S01]  /*5dd0*/  IMAD.U32 R4, RZ, RZ, UR8 ;  /* 0x00000008ff047e24 */ /* 0x000fe2000f8e00ff */
[----:B-----5:R-:W-:Y:S01]  /*5de0*/  MOV R7, UR7 ;  /* 0x0000000700077c02 */ /* 0x020fe20008000f00 */
[----:B------:R-:W-:Y:S01]  /*5df0*/  IMAD.U32 R6, RZ, RZ, UR6 ;  /* 0x00000006ff067e24 */ /* 0x000fe2000f8e00ff */
[----:B---3--:R-:W-:Y:S01]  /*5e00*/  MOV R11, UR5 ;  /* 0x00000005000b7c02 */ /* 0x008fe20008000f00 */
[----:B------:R-:W-:Y:S02]  /*5e10*/  IMAD.U32 R10, RZ, RZ, UR4 ;  /* 0x00000004ff0a7e24 */ /* 0x000fe4000f8e00ff */
[----:B------:R-:W-:Y:S07]  /*5e20*/  LEPC R20, `(.L_x_105) ;  /* 0x000000001014794e */ /* 0x000fee0000000000 */
[----:B--2-4-:R-:W-:Y:S05]  /*5e30*/  CALL.ABS.NOINC R2 ;  /* 0x0000000002007343 */ /* 0x014fea0003c00000 */
.L_x_105:
[----:B------:R-:W-:Y:S01]  /*5e40*/  LOP3.LUT P0, RZ, R166, 0x60, RZ, 0xc0, !PT ;  /* 0x00000060a6ff7812 */ /* 0x000fe2000780c0ff */
[----:B------:R-:W-:Y:S05]  /*5e50*/  WARPSYNC.ALL ;  /* 0x0000000000007948 */ /* 0x000fea0003800000 */
[----:B------:R-:W-:Y:S01]  /*5e60*/  R2UR UR4, R64 ;  /* 0x00000000400472ca */ /* 0x000fe200000e0000 */
[----:B------:R-:W-:Y:S01]  /*5e70*/  BSSY.RECONVERGENT B0, `(.L_x_106) ;  /* 0x0000121000007945 */ /* 0x000fe20003800200 */
[-C--:B----4-:R-:W-:Y:S02]  /*5e80*/  F2FP.F16.E5M2.UNPACK_B R82, R92.reuse ;  /* 0x0000005cff52723e */ /* 0x090fe400020004ff */
[----:B------:R-:W-:Y:S02]  /*5e90*/  F2FP.F16.E5M2.UNPACK_B R109, R92.H1 ;  /* 0x0000005cff6d723e */ /* 0x000fe400030004ff */
[-C--:B------:R-:W-:Y:S01]  /*5ea0*/  F2FP.F16.E5M2.UNPACK_B R107, R93.reuse ;  /* 0x0000005dff6b723e */ /* 0x080fe200020004ff */
[--C-:B------:R-:W-:Y:S01]  /*5eb0*/  HADD2.F32 R80, -RZ, R82.reuse.H0_H0 ;  /* 0x20000052ff507230 */ /* 0x100fe20000004100 */
[----:B------:R-:W-:Y:S01]  /*5ec0*/  F2FP.F16.E5M2.UNPACK_B R105, R93.H1 ;  /* 0x0000005dff69723e */ /* 0x000fe200030004ff */
[----:B------:R-:W-:Y:S01]  /*5ed0*/  HADD2.F32 R82, -RZ, R82.H1_H1 ;  /* 0x30000052ff527230 */ /* 0x000fe20000004100 */
[-C--:B------:R-:W-:Y:S01]  /*5ee0*/  F2FP.F16.E5M2.UNPACK_B R130, R84.reuse ;  /* 0x00000054ff82723e */ /* 0x080fe200020004ff */
[--C-:B------:R-:W-:Y:S01]  /*5ef0*/  HADD2.F32 R83, -RZ, R109.reuse.H0_H0 ;  /* 0x2000006dff537230 */ /* 0x100fe20000004100 */
[----:B------:R-:W-:Y:S01]  /*5f00*/  F2FP.F16.E5M2.UNPACK_B R132, R84.H1 ;  /* 0x00000054ff84723e */ /* 0x000fe200030004ff */
[----:B------:R-:W3:Y:S01]  /*5f10*/  LDTM.x64 R4, tmem[UR4] ;  /* 0x00000004000479ee */ /* 0x000ee20008340000 */
[----:B------:R-:W-:Y:S01]  /*5f20*/  NOP ;  /* 0x0000000000007918 */ /* 0x000fe20000000000 */
[----:B------:R-:W-:Y:S01]  /*5f30*/  R2UR UR5, R156 ;  /* 0x000000009c0572ca */ /* 0x000fe200000e0000 */
[--C-:B------:R-:W-:Y:S01]  /*5f40*/  HADD2.F32 R129, -RZ, R130.reuse.H0_H0 ;  /* 0x20000082ff817230 */ /* 0x100fe20000004100 */
[----:B------:R-:W-:Y:S01]  /*5f50*/  F2FP.F16.E5M2.UNPACK_B R93, R94 ;  /* 0x0000005eff5d723e */ /* 0x000fe200020004ff */
[----:B------:R-:W-:Y:S01]  /*5f60*/  HADD2.F32 R130, -RZ, R130.H1_H1 ;  /* 0x30000082ff827230 */ /* 0x000fe20000004100 */
[-C--:B------:R-:W-:Y:S01]  /*5f70*/  F2FP.F16.E5M2.UNPACK_B R134, R85.reuse ;  /* 0x00000055ff86723e */ /* 0x080fe200020004ff */
[----:B------:R-:W-:Y:S01]  /*5f80*/  HADD2.F32 R84, -RZ, R109.H1_H1 ;  /* 0x3000006dff547230 */ /* 0x000fe20000004100 */
[----:B------:R-:W-:Y:S01]  /*5f90*/  F2FP.F16.E5M2.UNPACK_B R136, R85.H1 ;  /* 0x00000055ff88723e */ /* 0x000fe200030004ff */
[--C-:B------:R-:W-:Y:S01]  /*5fa0*/  HADD2.F32 R85, -RZ, R107.reuse.H0_H0 ;  /* 0x2000006bff557230 */ /* 0x100fe20000004100 */
[-C--:B------:R-:W-:Y:S01]  /*5fb0*/  F2FP.F16.E5M2.UNPACK_B R138, R86.reuse ;  /* 0x00000056ff8a723e */ /* 0x080fe200020004ff */
[--C-:B------:R-:W-:Y:S01]  /*5fc0*/  HADD2.F32 R133, -RZ, R134.reuse.H0_H0 ;  /* 0x20000086ff857230 */ /* 0x100fe20000004100 */
[----:B------:R-:W-:Y:S01]  /*5fd0*/  F2FP.F16.E5M2.UNPACK_B R140, R86.H1 ;  /* 0x00000056ff8c723e */ /* 0x000fe200030004ff */
[----:B------:R-:W-:Y:S01]  /*5fe0*/  HADD2.F32 R86, -RZ, R107.H1_H1 ;  /* 0x3000006bff567230 */ /* 0x000fe20000004100 */
[----:B------:R-:W-:Y:S01]  /*5ff0*/  F2FP.F16.E5M2.UNPACK_B R142, R87 ;  /* 0x00000057ff8e723e */ /* 0x000fe200020004ff */
[----:B------:R-:W-:Y:S01]  /*6000*/  UIADD3 UR5, UPT, UPT, UR5, 0x170, URZ ;  /* 0x0000017005057890 */ /* 0x000fe2000fffe0ff */
[----:B------:R-:W-:Y:S01]  /*6010*/  HADD2.F32 R134, -RZ, R134.H1_H1 ;  /* 0x30000086ff867230 */ /* 0x000fe20000004100 */
[----:B------:R-:W-:Y:S01]  /*6020*/  F2FP.F16.E5M2.UNPACK_B R114, R88 ;  /* 0x00000058ff72723e */ /* 0x000fe200020004ff */
[--C-:B------:R-:W-:Y:S01]  /*6030*/  HADD2.F32 R137, -RZ, R138.reuse.H0_H0 ;  /* 0x2000008aff897230 */ /* 0x100fe20000004100 */
[----:B------:R-:W-:Y:S01]  /*6040*/  UPRMT UR5, UR37, 0x654, UR5 ;  /* 0x0000065425057896 */ /* 0x000fe20008000005 */
[----:B------:R-:W-:Y:S01]  /*6050*/  HADD2.F32 R138, -RZ, R138.H1_H1 ;  /* 0x3000008aff8a7230 */ /* 0x000fe20000004100 */
[-C--:B------:R-:W-:Y:S01]  /*6060*/  F2FP.F16.E5M2.UNPACK_B R118, R89.reuse ;  /* 0x00000059ff76723e */ /* 0x080fe200020004ff */
[--C-:B------:R-:W-:Y:S01]  /*6070*/  HADD2.F32 R113, -RZ, R114.reuse.H0_H0 ;  /* 0x20000072ff717230 */ /* 0x100fe20000004100 */
[----:B------:R-:W-:Y:S01]  /*6080*/  F2FP.F16.E5M2.UNPACK_B R120, R89.H1 ;  /* 0x00000059ff78723e */ /* 0x000fe200030004ff */
[C---:B---3--:R-:W-:Y:S01]  /*6090*/  FMUL R4, R78.reuse, R4 ;  /* 0x000000044e047220 */ /* 0x048fe20000400000 */
[C---:B------:R-:W-:Y:S01]  /*60a0*/  FMUL R5, R78.reuse, R5 ;  /* 0x000000054e057220 */ /* 0x040fe20000400000 */
[C---:B------:R-:W-:Y:S01]  /*60b0*/  FMUL R8, R78.reuse, R8 ;  /* 0x000000084e087220 */ /* 0x040fe20000400000 */
[C---:B------:R-:W-:Y:S01]  /*60c0*/  FMUL R9, R78.reuse, R9 ;  /* 0x000000094e097220 */ /* 0x040fe20000400000 */
[----:B------:R-:W-:Y:S01]  /*60d0*/  SYNCS.ARRIVE.TRANS64.RED.A1T0 RZ, [UR5], RZ ;  /* 0x000000ffffff79a7 */ /* 0x000fe20008100405 */
[C---:B------:R-:W-:Y:S01]  /*60e0*/  FFMA R4, R81.reuse, R80, R4 ;  /* 0x0000005051047223 */ /* 0x040fe20000000004 */
[C---:B------:R-:W-:Y:S01]  /*60f0*/  FFMA R5, R81.reuse, R82, R5 ;  /* 0x0000005251057223 */ /* 0x040fe20000000005 */
[----:B------:R-:W-:Y:S02]  /*6100*/  HADD2.F32 R89, -RZ, R93.H0_H0 ;  /* 0x2000005dff597230 */ /* 0x000fe40000004100 */
[C---:B------:R-:W-:Y:S01]  /*6110*/  FMUL R12, R78.reuse, R12 ;  /* 0x0000000c4e0c7220 */ /* 0x040fe20000400000 */
        /* <DEDUP_REMOVED lines=11> */
[----:B------:R-:W-:Y:S02]  /*61d0*/  HADD2.F32 R114, -RZ, R114.H1_H1 ;  /* 0x30000072ff727230 */ /* 0x000fe40000004100 */
[C---:B------:R-:W-:Y:S01]  /*61e0*/  FMUL R32, R78.reuse, R36 ;  /* 0x000000244e207220 */ /* 0x040fe20000400000 */
[C---:B------:R-:W-:Y:S01]  /*61f0*/  FMUL R33, R78.reuse, R37 ;  /* 0x000000254e217220 */ /* 0x040fe20000400000 */
[--C-:B------:R-:W-:Y:S02]  /*6200*/  HADD2.F32 R117, -RZ, R118.reuse.H0_H0 ;  /* 0x20000076ff757230 */ /* 0x100fe40000004100 */
[C---:B------:R-:W-:Y:S01]  /*6210*/  FMUL R36, R78.reuse, R40 ;  /* 0x000000284e247220 */ /* 0x040fe20000400000 */
[----:B------:R-:W-:Y:S02]  /*6220*/  HADD2.F32 R118, -RZ, R118.H1_H1 ;  /* 0x30000076ff767230 */ /* 0x000fe40000004100 */
        /* <DEDUP_REMOVED lines=8> */
[----:B------:R-:W-:Y:S01]  /*62b0*/  F2FP.F16.E5M2.UNPACK_B R92, R94.H1 ;  /* 0x0000005eff5c723e */ /* 0x000fe200030004ff */
[C---:B------:R-:W-:Y:S01]  /*62c0*/  FMUL R53, R78.reuse, R57 ;  /* 0x000000394e357220 */ /* 0x040fe20000400000 */
[C---:B------:R-:W-:Y:S01]  /*62d0*/  FMUL R56, R78.reuse, R60 ;  /* 0x0000003c4e387220 */ /* 0x040fe20000400000 */
[----:B------:R-:W-:Y:S01]  /*62e0*/  F2FP.F16.E5M2.UNPACK_B R141, R87.H1 ;  /* 0x00000057ff8d723e */ /* 0x000fe200030004ff */
[C---:B------:R-:W-:Y:S01]  /*62f0*/  FMUL R57, R78.reuse, R61 ;  /* 0x0000003d4e397220 */ /* 0x040fe20000400000 */
[----:B------:R-:W-:Y:S02]  /*6300*/  HADD2.F32 R80, -RZ, R142.H1_H1 ;  /* 0x3000008eff507230 */ /* 0x000fe40000004100 */
[C---:B------:R-:W-:Y:S01]  /*6310*/  FMUL R60, R78.reuse, R64 ;  /* 0x000000404e3c7220 */ /* 0x040fe20000400000 */
[----:B------:R-:W-:Y:S01]  /*6320*/  F2FP.F16.E5M2.UNPACK_B R116, R88.H1 ;  /* 0x00000058ff74723e */ /* 0x000fe200030004ff */
[C---:B------:R-:W-:Y:S01]  /*6330*/  FMUL R61, R78.reuse, R65 ;  /* 0x000000414e3d7220 */ /* 0x040fe20000400000 */
[C---:B------:R-:W-:Y:S01]  /*6340*/  FMUL R6, R78.reuse, R6 ;  /* 0x000000064e067220 */ /* 0x040fe20000400000 */
[----:B------:R-:W-:Y:S01]  /*6350*/  F2FP.F16.E5M2.UNPACK_B R94, R95 ;  /* 0x0000005fff5e723e */ /* 0x000fe200020004ff */
[C---:B------:R-:W-:Y:S01]  /*6360*/  FMUL R7, R78.reuse, R7 ;  /* 0x000000074e077220 */ /* 0x040fe20000400000 */
[--C-:B------:R-:W-:Y:S02]  /*6370*/  HADD2.F32 R87, -RZ, R105.reuse.H0_H0 ;  /* 0x20000069ff577230 */ /* 0x100fe40000004100 */
[C---:B------:R-:W-:Y:S01]  /*6380*/  FFMA R6, R81.reuse, R83, R6 ;  /* 0x0000005351067223 */ /* 0x040fe20000000006 */
[----:B------:R-:W-:Y:S01]  /*6390*/  F2FP.F16.E5M2.UNPACK_B R122, R90 ;  /* 0x0000005aff7a723e */ /* 0x000fe200020004ff */
[C---:B------:R-:W-:Y:S01]  /*63a0*/  FFMA R7, R81.reuse, R84, R7 ;  /* 0x0000005451077223 */ /* 0x040fe20000000007 */
[C---:B------:R-:W-:Y:S01]  /*63b0*/  FFMA R8, R81.reuse, R85, R8 ;  /* 0x0000005551087223 */ /* 0x040fe20000000008 */
[----:B------:R-:W-:Y:S01]  /*63c0*/  F2FP.F16.E5M2.UNPACK_B R124, R90.H1 ;  /* 0x0000005aff7c723e */ /* 0x000fe200030004ff */
[----:B------:R-:W-:Y:S02]  /*63d0*/  HADD2.F32 R88, -RZ, R105.H1_H1 ;  /* 0x30000069ff587230 */ /* 0x000fe40000004100 */
[----:B------:R-:W-:Y:S01]  /*63e0*/  FFMA R9, R81, R86, R9 ;  /* 0x0000005651097223 */ /* 0x000fe20000000009 */
[----:B------:R-:W-:Y:S01]  /*63f0*/  F2FP.SATFINITE.E5M2.F32.PACK_AB_MERGE_C R156, R7, R6, RZ ;  /* 0x00000006079c723e */ /* 0x000fe200048060ff */
[----:B------:R-:W-:Y:S02]  /*6400*/  HADD2.F32 R90, -RZ, R93.H1_H1 ;  /* 0x3000005dff5a7230 */ /* 0x000fe40000004100 */
[C---:B------:R-:W-:Y:S01]  /*6410*/  FMUL R10, R78.reuse, R10 ;  /* 0x0000000a4e0a7220 */ /* 0x040fe20000400000 */
[--C-:B------:R-:W-:Y:S01]  /*6420*/  HADD2.F32 R93, -RZ, R94.reuse.H0_H0 ;  /* 0x2000005eff5d7230 */ /* 0x100fe20000004100 */
[----:B------:R-:W-:Y:S01]  /*6430*/  F2FP.SATFINITE.E5M2.F32.PACK_AB_MERGE_C R156, R5, R4, R156 ;  /* 0x00000004059c723e */ /* 0x000fe2000480609c */
[----:B------:R-:W-:Y:S02]  /*6440*/  HADD2.F32 R94, -RZ, R94.H1_H1 ;  /* 0x3000005eff5e7230 */ /* 0x000fe40000004100 */
[C---:B------:R-:W-:Y:S01]  /*6450*/  FFMA R10, R81.reuse, R87, R10 ;  /* 0x00000057510a7223 */ /* 0x040fe2000000000a */
[--C-:B------:R-:W-:Y:S02]  /*6460*/  HADD2.F32 R121, -RZ, R122.reuse.H0_H0 ;  /* 0x2000007aff797230 */ /* 0x100fe40000004100 */
[C---:B------:R-:W-:Y:S01]  /*6470*/  FMUL R11, R78.reuse, R11 ;  /* 0x0000000b4e0b7220 */ /* 0x040fe20000400000 */
[----:B------:R-:W-:Y:S01]  /*6480*/  F2FP.F16.E5M2.UNPACK_B R126, R91 ;  /* 0x0000005bff7e723e */ /* 0x000fe200020004ff */
[----:B------:R-:W-:Y:S01]  /*6490*/  HADD2.F32 R122, -RZ, R122.H1_H1 ;  /* 0x3000007aff7a7230 */ /* 0x000fe20000004100 */
[----:B------:R-:W-:Y:S01]  /*64a0*/  F2FP.F16.E5M2.UNPACK_B R103, R95.H1 ;  /* 0x0000005fff67723e */ /* 0x000fe200030004ff */
[C---:B------:R-:W-:Y:S01]  /*64b0*/  FFMA R11, R81.reuse, R88, R11 ;  /* 0x00000058510b7223 */ /* 0x040fe2000000000b */
[----:B------:R-:W-:Y:S01]  /*64c0*/  F2FP.F16.E5M2.UNPACK_B R128, R91.H1 ;  /* 0x0000005bff80723e */ /* 0x000fe200030004ff */
[----:B------:R-:W-:Y:S02]  /*64d0*/  HADD2.F32 R91, -RZ, R92.H0_H0 ;  /* 0x2000005cff5b7230 */ /* 0x000fe40000004100 */
[C---:B------:R-:W-:Y:S01]  /*64e0*/  FFMA R12, R81.reuse, R89, R12 ;  /* 0x00000059510c7223 */ /* 0x040fe2000000000c */
[----:B------:R-:W-:Y:S01]  /*64f0*/  FFMA R13, R81, R90, R13 ;  /* 0x0000005a510d7223 */ /* 0x000fe2000000000d */
[----:B------:R-:W-:Y:S01]  /*6500*/  F2FP.SATFINITE.E5M2.F32.PACK_AB_MERGE_C R157, R11, R10, RZ ;  /* 0x0000000a0b9d723e */ /* 0x000fe200048060ff */
[--C-:B------:R-:W-:Y:S01]  /*6510*/  HADD2.F32 R125, -RZ, R126.reuse.H0_H0 ;  /* 0x2000007eff7d7230 */ /* 0x100fe20000004100 */
[----:B------:R-:W-:Y:S01]  /*6520*/  F2FP.F16.E5M2.UNPACK_B R101, R96 ;  /* 0x00000060ff65723e */ /* 0x000fe200020004ff */
[----:B------:R-:W-:Y:S01]  /*6530*/  HADD2.F32 R126, -RZ, R126.H1_H1 ;  /* 0x3000007eff7e7230 */ /* 0x000fe20000004100 */
[----:B------:R-:W-:Y:S01]  /*6540*/  F2FP.SATFINITE.E5M2.F32.PACK_AB_MERGE_C R157, R9, R8, R157 ;  /* 0x00000008099d723e */ /* 0x000fe2000480609d */
[----:B------:R-:W-:Y:S02]  /*6550*/  HADD2.F32 R83, -RZ, R142.H0_H0 ;  /* 0x2000008eff537230 */ /* 0x000fe40000004100 */
[C---:B------:R-:W-:Y:S01]  /*6560*/  FMUL R14, R78.reuse, R14 ;  /* 0x0000000e4e0e7220 */ /* 0x040fe20000400000 */
[----:B------:R-:W-:Y:S02]  /*6570*/  HADD2.F32 R92, -RZ, R92.H1_H1 ;  /* 0x3000005cff5c7230 */ /* 0x000fe40000004100 */
[C---:B------:R-:W-:Y:S01]  /*6580*/  FMUL R15, R78.reuse, R15 ;  /* 0x0000000f4e0f7220 */ /* 0x040fe20000400000 */
[----:B------:R-:W-:Y:S01]  /*6590*/  F2FP.F16.E5M2.UNPACK_B R100, R96.H1 ;  /* 0x00000060ff64723e */ /* 0x000fe200030004ff */
[--C-:B------:R-:W-:Y:S02]  /*65a0*/  HADD2.F32 R95, -RZ, R103.reuse.H0_H0 ;  /* 0x20000067ff5f7230 */ /* 0x100fe40000004100 */
[C---:B------:R-:W-:Y:S01]  /*65b0*/  FFMA R14, R81.reuse, R91, R14 ;  /* 0x0000005b510e7223 */ /* 0x040fe2000000000e */
[C---:B------:R-:W-:Y:S01]  /*65c0*/  FFMA R15, R81.reuse, R92, R15 ;  /* 0x0000005c510f7223 */ /* 0x040fe2000000000f */
[C---:B------:R-:W-:Y:S01]  /*65d0*/  FFMA R16, R81.reuse, R93, R16 ;  /* 0x0000005d51107223 */ /* 0x040fe20000000010 */
[----:B------:R-:W-:Y:S01]  /*65e0*/  FFMA R17, R81, R94, R17 ;  /* 0x0000005e51117223 */ /* 0x000fe20000000011 */
[-C--:B------:R-:W-:Y:S01]  /*65f0*/  F2FP.F16.E5M2.UNPACK_B R102, R97.reuse ;  /* 0x00000061ff66723e */ /* 0x080fe200020004ff */
[----:B------:R-:W-:Y:S01]  /*6600*/  HADD2.F32 R96, -RZ, R103.H1_H1 ;  /* 0x30000067ff607230 */ /* 0x000fe20000004100 */
[----:B------:R-:W-:Y:S01]  /*6610*/  F2FP.SATFINITE.E5M2.F32.PACK_AB_MERGE_C R158, R15, R14, RZ ;  /* 0x0000000e0f9e723e */ /* 0x000fe200048060ff */
[C---:B------:R-:W-:Y:S01]  /*6620*/  FMUL R18, R78.reuse, R18 ;  /* 0x000000124e127220 */ /* 0x040fe20000400000 */
[----:B------:R-:W-:Y:S01]  /*6630*/  F2FP.F16.E5M2.UNPACK_B R104, R97.H1 ;  /* 0x00000061ff68723e */ /* 0x000fe200030004ff */
[--C-:B------:R-:W-:Y:S01]  /*6640*/  HADD2.F32 R97, -RZ, R101.reuse.H0_H0 ;  /* 0x20000065ff617230 */ /* 0x100fe20000004100 */
[----:B------:R-:W-:Y:S01]  /*6650*/  F2FP.SATFINITE.E5M2.F32.PACK_AB_MERGE_C R158, R13, R12, R158 ;  /* 0x0000000c0d9e723e */ /* 0x000fe2000480609e */
[C---:B------:R-:W-:Y:S01]  /*6660*/  FFMA R18, R81.reuse, R95, R18 ;  /* 0x0000005f51127223 */ /* 0x040fe20000000012 */
[----:B------:R-:W-:Y:S01]  /*6670*/  F2FP.F16.E5M2.UNPACK_B R110, R99 ;  /* 0x00000063ff6e723e */ /* 0x000fe200020004ff */
[C---:B------:R-:W-:Y:S01]  /*6680*/  FMUL R19, R78.reuse, R19 ;  /* 0x000000134e137220 */ /* 0x040fe20000400000 */
[----:B------:R-:W-:Y:S01]  /*6690*/  F2FP.F16.E5M2.UNPACK_B R112, R99.H1 ;  /* 0x00000063ff70723e */ /* 0x000fe200030004ff */
[----:B------:R-:W-:Y:S01]  /*66a0*/  HADD2.F32 R99, -RZ, R101.H1_H1 ;  /* 0x30000065ff637230 */ /* 0x000fe20000004100 */
[-C--:B------:R-:W-:Y:S01]  /*66b0*/  F2FP.F16.E5M2.UNPACK_B R106, R98.reuse ;  /* 0x00000062ff6a723e */ /* 0x080fe200020004ff */
[----:B------:R-:W-:Y:S01]  /*66c0*/  HADD2.F32 R101, -RZ, R102.H0_H0 ;  /* 0x20000066ff657230 */ /* 0x000fe20000004100 */
[----:B------:R-:W-:Y:S01]  /*66d0*/  F2FP.F16.E5M2.UNPACK_B R108, R98.H1 ;  /* 0x00000062ff6c723e */ /* 0x000fe200030004ff */
[----:B------:R-:W-:Y:S02]  /*66e0*/  HADD2.F32 R98, -RZ, R100.H0_H0 ;  /* 0x20000064ff627230 */ /* 0x000fe40000004100 */
[C---:B------:R-:W-:Y:S01]  /*66f0*/  FFMA R19, R81.reuse, R96, R19 ;  /* 0x0000006051137223 */ /* 0x040fe20000000013 */
[C---:B------:R-:W-:Y:S01]  /*6700*/  FFMA R0, R81.reuse, R97, R0 ;  /* 0x0000006151007223 */ /* 0x040fe20000000000 */
[----:B------:R-:W-:Y:S01]  /*6710*/  FFMA R2, R81, R99, R2 ;  /* 0x0000006351027223 */ /* 0x000fe20000000002 */
[----:B------:R-:W-:Y:S02]  /*6720*/  HADD2.F32 R102, -RZ, R102.H1_H1 ;  /* 0x30000066ff667230 */ /* 0x000fe40000004100 */
[C---:B------:R-:W-:Y:S01]  /*6730*/  FMUL R3, R78.reuse, R22 ;  /* 0x000000164e037220 */ /* 0x040fe20000400000 */
[----:B------:R-:W-:Y:S01]  /*6740*/  HADD2.F32 R100, -RZ, R100.H1_H1 ;  /* 0x30000064ff647230 */ /* 0x000fe20000004100 */
[----:B------:R-:W-:Y:S01]  /*6750*/  F2FP.SATFINITE.E5M2.F32.PACK_AB_MERGE_C R159, R19, R18, RZ ;  /* 0x00000012139f723e */ /* 0x000fe200048060ff */
[--C-:B------:R-:W-:Y:S02]  /*6760*/  HADD2.F32 R105, -RZ, R106.reuse.H0_H0 ;  /* 0x2000006aff697230 */ /* 0x100fe40000004100 */
[----:B------:R-:W-:Y:S01]  /*6770*/  FFMA R3, R81, R98, R3 ;  /* 0x0000006251037223 */ /* 0x000fe20000000003 */
[----:B------:R-:W-:Y:S01]  /*6780*/  HADD2.F32 R106, -RZ, R106.H1_H1 ;  /* 0x3000006aff6a7230 */ /* 0x000fe20000004100 */
[----:B------:R-:W-:Y:S01]  /*6790*/  F2FP.SATFINITE.E5M2.F32.PACK_AB_MERGE_C R159, R17, R16, R159 ;  /* 0x00000010119f723e */ /* 0x000fe2000480609f */
[----:B------:R-:W-:Y:S02]  /*67a0*/  HADD2.F32 R109, -RZ, R110.H0_H0 ;  /* 0x2000006eff6d7230 */ /* 0x000fe40000004100 */
[C---:B------:R-:W-:Y:S01]  /*67b0*/  FMUL R23, R78.reuse, R23 ;  /* 0x000000174e177220 */ /* 0x040fe20000400000 */
[--C-:B------:R-:W-:Y:S02]  /*67c0*/  HADD2.F32 R103, -RZ, R104.reuse.H0_H0 ;  /* 0x20000068ff677230 */ /* 0x100fe40000004100 */
[C---:B------:R-:W-:Y:S01]  /*67d0*/  FMUL R22, R78.reuse, R26 ;  /* 0x0000001a4e167220 */ /* 0x040fe20000400000 */
[----:B------:R-:W-:Y:S01]  /*67e0*/  HADD2.F32 R104, -RZ, R104.H1_H1 ;  /* 0x30000068ff687230 */ /* 0x000fe20000004100 */
[----:B------:R1:W-:Y:S01]  /*67f0*/  STS.128 [R168+UR43+0x2200], R156 ;  /* 0x0022009ca8007988 */ /* 0x0003e20008000c2b */
[C---:B------:R-:W-:Y:S01]  /*6800*/  FFMA R23, R81.reuse, R100, R23 ;  /* 0x0000006451177223 */ /* 0x040fe20000000017 */
[C---:B------:R-:W-:Y:S01]  /*6810*/  FFMA R20, R81.reuse, R101, R20 ;  /* 0x0000006551147223 */ /* 0x040fe20000000014 */
[C---:B------:R-:W-:Y:S01]  /*6820*/  FFMA R21, R81.reuse, R102, R21 ;  /* 0x0000006651157223 */ /* 0x040fe20000000015 */
[----:B------:R-:W-:Y:S01]  /*6830*/  FFMA R22, R81, R103, R22 ;  /* 0x0000006751167223 */ /* 0x000fe20000000016 */
[----:B------:R-:W-:Y:S01]  /*6840*/  HADD2.F32 R110, -RZ, R110.H1_H1 ;  /* 0x3000006eff6e7230 */ /* 0x000fe20000004100 */
[----:B------:R-:W-:Y:S01]  /*6850*/  F2FP.SATFINITE.E5M2.F32.PACK_AB_MERGE_C R161, R23, R3, RZ ;  /* 0x0000000317a1723e */ /* 0x000fe200048060ff */
[C---:B------:R-:W-:Y:S01]  /*6860*/  FMUL R27, R78.reuse, R27 ;  /* 0x0000001b4e1b7220 */ /* 0x040fe20000400000 */
[--C-:B------:R-:W-:Y:S02]  /*6870*/  HADD2.F32 R107, -RZ, R108.reuse.H0_H0 ;  /* 0x2000006cff6b7230 */ /* 0x100fe40000004100 */
[----:B------:R-:W-:Y:S01]  /*6880*/  FMUL R26, R78, R30 ;  /* 0x0000001e4e1a7220 */ /* 0x000fe20000400000 */
[----:B------:R-:W-:Y:S01]  /*6890*/  HADD2.F32 R108, -RZ, R108.H1_H1 ;  /* 0x3000006cff6c7230 */ /* 0x000fe20000004100 */
[----:B------:R-:W-:Y:S01]  /*68a0*/  F2FP.SATFINITE.E5M2.F32.PACK_AB_MERGE_C R160, R2, R0, R161 ;  /* 0x0000000002a0723e */ /* 0x000fe200048060a1 */
[C---:B------:R-:W-:Y:S01]  /*68b0*/  FFMA R27, R81.reuse, R104, R27 ;  /* 0x00000068511b7223 */ /* 0x040fe2000000001b */
[C---:B------:R-:W-:Y:S01]  /*68c0*/  FFMA R24, R81.reuse, R105, R24 ;  /* 0x0000006951187223 */ /* 0x040fe20000000018 */
[C---:B------:R-:W-:Y:S01]  /*68d0*/  FFMA R25, R81.reuse, R106, R25 ;  /* 0x0000006a51197223 */ /* 0x040fe20000000019 */
[----:B------:R-:W-:Y:S01]  /*68e0*/  FFMA R26, R81, R107, R26 ;  /* 0x0000006b511a7223 */ /* 0x000fe2000000001a */
[C---:B------:R-:W-:Y:S01]  /*68f0*/  FMUL R31, R78.reuse, R31 ;  /* 0x0000001f4e1f7220 */ /* 0x040fe20000400000 */
[--C-:B------:R-:W-:Y:S01]  /*6900*/  HADD2.F32 R111, -RZ, R112.reuse.H0_H0 ;  /* 0x20000070ff6f7230 */ /* 0x100fe20000004100 */
[----:B------:R-:W-:Y:S01]  /*6910*/  F2FP.SATFINITE.E5M2.F32.PACK_AB_MERGE_C R162, R27, R22, RZ ;  /* 0x000000161ba2723e */ /* 0x000fe200048060ff */
[----:B------:R-:W-:Y:S02]  /*6920*/  HADD2.F32 R112, -RZ, R112.H1_H1 ;  /* 0x30000070ff707230 */ /* 0x000fe40000004100 */
[C---:B------:R-:W-:Y:S01]  /*6930*/  FFMA R31, R81.reuse, R108, R31 ;  /* 0x0000006c511f7223 */ /* 0x040fe2000000001f */
[----:B------:R-:W-:Y:S01]  /*6940*/  FFMA R28, R81, R109, R28 ;  /* 0x0000006d511c7223 */ /* 0x000fe2000000001c */
[----:B------:R-:W-:Y:S01]  /*6950*/  F2FP.SATFINITE.E5M2.F32.PACK_AB_MERGE_C R161, R21, R20, R162 ;  /* 0x0000001415a1723e */ /* 0x000fe200048060a2 */
[----:B------:R-:W-:Y:S01]  /*6960*/  FFMA R29, R81, R110, R29 ;  /* 0x0000006e511d7223 */ /* 0x000fe2000000001d */
[C---:B------:R-:W-:Y:S01]  /*6970*/  FMUL R30, R78.reuse, R34 ;  /* 0x000000224e1e7220 */ /* 0x040fe20000400000 */
[----:B------:R-:W-:Y:S01]  /*6980*/  F2FP.SATFINITE.E5M2.F32.PACK_AB_MERGE_C R163, R31, R26, RZ ;  /* 0x0000001a1fa3723e */ /* 0x000fe200048060ff */
[C---:B------:R-:W-:Y:S01]  /*6990*/  FMUL R35, R78.reuse, R35 ;  /* 0x000000234e237220 */ /* 0x040fe20000400000 */
[--C-:B------:R-:W-:Y:S02]  /*69a0*/  HADD2.F32 R115, -RZ, R116.reuse.H0_H0 ;  /* 0x20000074ff737230 */ /* 0x100fe40000004100 */
[----:B------:R-:W-:Y:S01]  /*69b0*/  FFMA R30, R81, R111, R30 ;  /* 0x0000006f511e7223 */ /* 0x000fe2000000001e */
[----:B------:R-:W-:Y:S01]  /*69c0*/  F2FP.SATFINITE.E5M2.F32.PACK_AB_MERGE_C R162, R25, R24, R163 ;  /* 0x0000001819a2723e */ /* 0x000fe200048060a3 */
[C---:B------:R-:W-:Y:S01]  /*69d0*/  FFMA R35, R81.reuse, R112, R35 ;  /* 0x0000007051237223 */ /* 0x040fe20000000023 */
[C---:B------:R-:W-:Y:S01]  /*69e0*/  FFMA R32, R81.reuse, R113, R32 ;  /* 0x0000007151207223 */ /* 0x040fe20000000020 */
[----:B------:R-:W-:Y:S01]  /*69f0*/  FFMA R33, R81, R114, R33 ;  /* 0x0000007251217223 */ /* 0x000fe20000000021 */
[----:B------:R-:W-:Y:S02]  /*6a00*/  HADD2.F32 R116, -RZ, R116.H1_H1 ;  /* 0x30000074ff747230 */ /* 0x000fe40000004100 */
        /* <DEDUP_REMOVED lines=9> */
[----:B------:R-:W-:Y:S01]  /*6aa0*/  HADD2.F32 R120, -RZ, R120.H1_H1 ;  /* 0x30000078ff787230 */ /* 0x000fe20000004100 */
[----:B------:R1:W-:Y:S01]  /*6ab0*/  STS.128 [R178+0x2010], R160 ;  /* 0x002010a0b2007388 */ /* 0x0003e20000000c00 */
[----:B------:R-:W-:Y:S01]  /*6ac0*/  F2FP.SATFINITE.E5M2.F32.PACK_AB_MERGE_C R184, R39, R34, RZ ;  /* 0x0000002227b8723e */ /* 0x000fe200048060ff */
[C---:B------:R-:W-:Y:S01]  /*6ad0*/  FMUL R38, R78.reuse, R42 ;  /* 0x0000002a4e267220 */ /* 0x040fe20000400000 */
[C---:B------:R-:W-:Y:S01]  /*6ae0*/  FMUL R43, R78.reuse, R43 ;  /* 0x0000002b4e2b7220 */ /* 0x040fe20000400000 */
[--C-:B------:R-:W-:Y:S01]  /*6af0*/  HADD2.F32 R123, -RZ, R124.reuse.H0_H0 ;  /* 0x2000007cff7b7230 */ /* 0x100fe20000004100 */
[----:B------:R-:W-:Y:S01]  /*6b00*/  F2FP.SATFINITE.E5M2.F32.PACK_AB_MERGE_C R184, R33, R32, R184 ;  /* 0x0000002021b8723e */ /* 0x000fe200048060b8 */
[C---:B------:R-:W-:Y:S01]  /*6b10*/  FFMA R38, R81.reuse, R119, R38 ;  /* 0x0000007751267223 */ /* 0x040fe20000000026 */
        /* <DEDUP_REMOVED lines=12> */
[C---:B------:R-:W-:Y:S01]  /*6be0*/  FFMA R45, R81.reuse, R126, R45 ;  /* 0x0000007e512d7223 */ /* 0x040fe2000000002d */
[----:B------:R-:W-:Y:S02]  /*6bf0*/  HADD2.F32 R128, -RZ, R128.H1_H1 ;  /* 0x30000080ff807230 */ /* 0x000fe40000004100 */
[C---:B------:R-:W-:Y:S01]  /*6c00*/  FMUL R46, R78.reuse, R50 ;  /* 0x000000324e2e7220 */ /* 0x040fe20000400000 */
[C---:B------:R-:W-:Y:S01]  /*6c10*/  FMUL R51, R78.reuse, R51 ;  /* 0x000000334e337220 */ /* 0x040fe20000400000 */
[--C-:B------:R-:W-:Y:S02]  /*6c20*/  HADD2.F32 R131, -RZ, R132.reuse.H0_H0 ;  /* 0x20000084ff837230 */ /* 0x100fe40000004100 */
[C---:B------:R-:W-:Y:S01]  /*6c30*/  FMUL R50, R78.reuse, R54 ;  /* 0x000000364e327220 */ /* 0x040fe20000400000 */
[C---:B------:R-:W-:Y:S01]  /*6c40*/  FFMA R46, R81.reuse, R127, R46 ;  /* 0x0000007f512e7223 */ /* 0x040fe2000000002e */
[----:B------:R-:W-:Y:S02]  /*6c50*/  HADD2.F32 R132, -RZ, R132.H1_H1 ;  /* 0x30000084ff847230 */ /* 0x000fe40000004100 */
[C---:B------:R-:W-:Y:S01]  /*6c60*/  FFMA R51, R81.reuse, R128, R51 ;  /* 0x0000008051337223 */ /* 0x040fe20000000033 */
[C---:B------:R-:W-:Y:S01]  /*6c70*/  FMUL R55, R78.reuse, R55 ;  /* 0x000000374e377220 */ /* 0x040fe20000400000 */
[C---:B------:R-:W-:Y:S01]  /*6c80*/  FFMA R48, R81.reuse, R129, R48 ;  /* 0x0000008151307223 */ /* 0x040fe20000000030 */
[C---:B------:R-:W-:Y:S01]  /*6c90*/  FFMA R49, R81.reuse, R130, R49 ;  /* 0x0000008251317223 */ /* 0x040fe20000000031 */
[--C-:B------:R-:W-:Y:S02]  /*6ca0*/  HADD2.F32 R135, -RZ, R136.reuse.H0_H0 ;  /* 0x20000088ff877230 */ /* 0x100fe40000004100 */
[C---:B------:R-:W-:Y:S01]  /*6cb0*/  FFMA R50, R81.reuse, R131, R50 ;  /* 0x0000008351327223 */ /* 0x040fe20000000032 */
[----:B------:R-:W-:Y:S02]  /*6cc0*/  HADD2.F32 R136, -RZ, R136.H1_H1 ;  /* 0x30000088ff887230 */ /* 0x000fe40000004100 */
[C---:B------:R-:W-:Y:S01]  /*6cd0*/  FMUL R54, R78.reuse, R58 ;  /* 0x0000003a4e367220 */ /* 0x040fe20000400000 */
        /* <DEDUP_REMOVED lines=16> */
[----:B------:R-:W-:Y:S01]  /*6de0*/  FFMA R63, R81, R140, R63 ;  /* 0x0000008c513f7223 */ /* 0x000fe2000000003f */
[----:B------:R-:W-:Y:S01]  /*6df0*/  FMUL R67, R78, R67 ;  /* 0x000000434e437220 */ /* 0x000fe20000400000 */
[----:B------:R-:W-:Y:S01]  /*6e00*/  F2FP.SATFINITE.E5M2.F32.PACK_AB_MERGE_C R186, R47, R42, RZ ;  /* 0x0000002a2fba723e */ /* 0x000fe200048060ff */
[----:B------:R-:W-:Y:S01]  /*6e10*/  FFMA R60, R81, R83, R60 ;  /* 0x00000053513c7223 */ /* 0x000fe2000000003c */
[----:B------:R-:W-:Y:S01]  /*6e20*/  F2FP.SATFINITE.E5M2.F32.PACK_AB_MERGE_C R187, R51, R46, RZ ;  /* 0x0000002e33bb723e */ /* 0x000fe200048060ff */
[C---:B------:R-:W-:Y:S01]  /*6e30*/  FFMA R61, R81.reuse, R80, R61 ;  /* 0x00000050513d7223 */ /* 0x040fe2000000003d */
[C---:B------:R-:W-:Y:S01]  /*6e40*/  FFMA R62, R81.reuse, R85, R62 ;  /* 0x00000055513e7223 */ /* 0x040fe2000000003e */
[----:B------:R-:W-:Y:S01]  /*6e50*/  FFMA R67, R81, R82, R67 ;  /* 0x0000005251437223 */ /* 0x000fe20000000043 */
[----:B------:R-:W-:Y:S02]  /*6e60*/  F2FP.SATFINITE.E5M2.F32.PACK_AB_MERGE_C R186, R41, R40, R186 ;  /* 0x0000002829ba723e */ /* 0x000fe400048060ba */
[----:B------:R-:W-:Y:S02]  /*6e70*/  F2FP.SATFINITE.E5M2.F32.PACK_AB_MERGE_C R187, R45, R44, R187 ;  /* 0x0000002c2dbb723e */ /* 0x000fe400048060bb */
[----:B------:R-:W-:Y:S02]  /*6e80*/  F2FP.SATFINITE.E5M2.F32.PACK_AB_MERGE_C R188, R55, R50, RZ ;  /* 0x0000003237bc723e */ /* 0x000fe400048060ff */
[----:B------:R-:W-:Y:S01]  /*6e90*/  F2FP.SATFINITE.E5M2.F32.PACK_AB_MERGE_C R189, R59, R54, RZ ;  /* 0x000000363bbd723e */ /* 0x000fe200048060ff */
[----:B------:R1:W-:Y:S01]  /*6ea0*/  STS.128 [R177+0x2020], R184 ;  /* 0x002020b8b1007388 */ /* 0x0003e20000000c00 */
[----:B------:R-:W-:Y:S02]  /*6eb0*/  F2FP.SATFINITE.E5M2.F32.PACK_AB_MERGE_C R190, R63, R58, RZ ;  /* 0x0000003a3fbe723e */ /* 0x000fe400048060ff */
[----:B------:R-:W-:Y:S02]  /*6ec0*/  F2FP.SATFINITE.E5M2.F32.PACK_AB_MERGE_C R182, R67, R62, RZ ;  /* 0x0000003e43b6723e */ /* 0x000fe400048060ff */
[----:B------:R-:W-:Y:S02]  /*6ed0*/  F2FP.SATFINITE.E5M2.F32.PACK_AB_MERGE_C R188, R49, R48, R188 ;  /* 0x0000003031bc723e */ /* 0x000fe400048060bc */
[----:B------:R-:W-:Y:S02]  /*6ee0*/  F2FP.SATFINITE.E5M2.F32.PACK_AB_MERGE_C R189, R53, R52, R189 ;  /* 0x0000003435bd723e */ /* 0x000fe400048060bd */
[----:B------:R-:W-:Y:S02]  /*6ef0*/  F2FP.SATFINITE.E5M2.F32.PACK_AB_MERGE_C R190, R57, R56, R190 ;  /* 0x0000003839be723e */ /* 0x000fe400048060be */
[----:B------:R-:W-:Y:S02]  /*6f00*/  F2FP.SATFINITE.E5M2.F32.PACK_AB_MERGE_C R191, R61, R60, R182 ;  /* 0x0000003c3dbf723e */ /* 0x000fe400048060b6 */
[----:B------:R-:W-:Y:S03]  /*6f10*/  IADD3 R76, PT, PT, R76, 0x1, RZ ;  /* 0x000000014c4c7810 */ /* 0x000fe60007ffe0ff */
[----:B------:R1:W-:Y:S01]  /*6f20*/  STS.128 [R176+0x2030], R188 ;  /* 0x002030bcb0007388 */ /* 0x0003e20000000c00 */
[----:B------:R-:W-:Y:S01]  /*6f30*/  @!PT LDS RZ, [RZ] ;  /* 0x00000000fffff984 */ /* 0x000fe20000000800 */
[----:B------:R-:W-:Y:S01]  /*6f40*/  @!PT LDS RZ, [RZ] ;  /* 0x00000000fffff984 */ /* 0x000fe20000000800 */
[----:B------:R-:W-:Y:S01]  /*6f50*/  @!PT LDS RZ, [RZ] ;  /* 0x00000000fffff984 */ /* 0x000fe20000000800 */
[----:B------:R-:W-:Y:S01]  /*6f60*/  @!PT LDS RZ, [RZ] ;  /* 0x00000000fffff984 */ /* 0x000fe20000000800 */
[----:B------:R3:W-:Y:S07]  /*6f70*/  MEMBAR.ALL.CTA ;  /* 0x0000000000007992 */ /* 0x0007ee0000008000 */
[----:B---3--:R-:W3:Y:S02]  /*6f80*/  FENCE.VIEW.ASYNC.S ;  /* 0x00000000000073c6 */ /* 0x008ee40000000000 */
[----:B---3--:R-:W-:Y:S06]  /*6f90*/  BAR.SYNC.DEFER_BLOCKING 0x1, 0x80 ;  /* 0x0042000000007b1d */ /* 0x008fec0000010000 */
[----:B------:R-:W-:Y:S05]  /*6fa0*/  @P0 BRA `(.L_x_107) ;  /* 0x0000000000340947 */ /* 0x000fea0003800000 */
[----:B------:R-:W-:Y:S01]  /*6fb0*/  UIADD3 UR12, UPT, UPT, UR43, 0x2200, URZ ;  /* 0x000022002b0c7890 */ /* 0x000fe2000fffe0ff */
[----:B------:R-:W-:Y:S01]  /*6fc0*/  R2UR UR9, R155 ;  /* 0x000000009b0972ca */ /* 0x000fe200000e0000 */
[----:B------:R-:W-:Y:S01]  /*6fd0*/  UIADD3 UR10, UP0, UPT, UR46, 0x680, URZ ;  /* 0x000006802e0a7890 */ /* 0x000fe2000ff1e0ff */
[----:B------:R-:W-:Y:S01]  /*6fe0*/  R2UR UR8, R165 ;  /* 0x00000000a50872ca */ /* 0x000fe200000e0000 */
[----:B------:R-:W-:Y:S02]  /*6ff0*/  UMOV UR7, UR36 ;  /* 0x0000002400077c82 */ /* 0x000fe40008000000 */
[----:B------:R-:W-:Y:S01]  /*7000*/  IMAD.U32 R179, RZ, RZ, UR12 ;  /* 0x0000000cffb37e24 */ /* 0x000fe2000f8e00ff */
[----:B------:R-:W-:Y:S04]  /*7010*/  UIADD3.X UR11, UPT, UPT, URZ, UR47, URZ, UP0, !UPT ;  /* 0x0000002fff0b7290 */ /* 0x000fe800087fe4ff */
[----:B------:R-:W-:Y:S03]  /*7020*/  R2UR UR4, R179 ;  /* 0x00000000b30472ca */ /* 0x000fe600000e0000 */
[----:B------:R-:W-:Y:S02]  /*7030*/  USHF.L.U32 UR5, UR9, 0x6, URZ ;  /* 0x0000000609057899 */ /* 0x000fe400080006ff */
[----:B------:R-:W-:Y:S09]  /*7040*/  USHF.L.U32 UR6, UR8, 0x7, URZ ;  /* 0x0000000708067899 */ /* 0x000ff200080006ff */
[----:B------:R3:W-:Y:S01]  /*7050*/  UTMASTG.3D [UR4], [UR10] ;  /* 0x000000040a0073b5 */ /* 0x0007e20008010000 */
[----:B------:R0:W-:Y:S01]  /*7060*/  UTMACMDFLUSH ;  /* 0x00000000000079b7 */ /* 0x0001e20000000000 */
[----:B---3--:R-:W-:Y:S04]  /*7070*/  DEPBAR.LE SB0, 0x0 ;  /* 0x000080000000791a */ /* 0x008fe80000000000 */
.L_x_107:
[----:B------:R-:W-:Y:S05]  /*7080*/  BSYNC.RECONVERGENT B0 ;  /* 0x0000000000007941 */ /* 0x000fea0003800200 */
.L_x_106:
[----:B------:R-:W-:Y:S01]  /*7090*/  BAR.SYNC.DEFER_BLOCKING 0x1, 0x80 ;  /* 0x0042000000007b1d */ /* 0x000fe20000010000 */
[----:B------:R-:W-:Y:S01]  /*70a0*/  ISETP.NE.AND P2, PT, R180, RZ, PT ;  /* 0x000000ffb400720c */ /* 0x000fe20003f45270 */
[----:B------:R-:W-:Y:S01]  /*70b0*/  IMAD.IADD R155, R75, 0x1, R143 ;  /* 0x000000014b9b7824 */ /* 0x000fe200078e028f */
[----:B------:R-:W-:Y:S01]  /*70c0*/  ISETP.NE.AND P0, PT, R181, 0x2, PT ;  /* 0x00000002b500780c */ /* 0x000fe20003f05270 */
[----:B------:R-:W-:Y:S01]  /*70d0*/  IMAD.IADD R165, R77, 0x1, R154 ;  /* 0x000000014da57824 */ /* 0x000fe200078e029a */
[----:B------:R-:W-:Y:S02]  /*70e0*/  ISETP.NE.AND P1, PT, R76, 0x4, PT ;  /* 0x000000044c00780c */ /* 0x000fe40003f25270 */
[----:B------:R-:W-:Y:S02]  /*70f0*/  SEL R3, RZ, 0x1, P0 ;  /* 0x00000001ff037807 */ /* 0x000fe40000000000 */
[----:B------:R-:W-:Y:S02]  /*7100*/  SEL R0, RZ, 0x1, P1 ;  /* 0x00000001ff007807 */ /* 0x000fe40000800000 */
[----:B------:R-:W-:Y:S02]  /*7110*/  LOP3.LUT R174, R174, R3, RZ, 0x3c, !PT ;  /* 0x00000003aeae7212 */ /* 0x000fe400078e3cff */
[----:B------:R-:W-:Y:S02]  /*7120*/  LOP3.LUT R175, R175, R0, RZ, 0x3c, !PT ;  /* 0x00000000afaf7212 */ /* 0x000fe400078e3cff */
[----:B------:R-:W-:Y:S02]  /*7130*/  @P2 R2UR UR36, R171 ;  /* 0x00000000ab2422ca */ /* 0x000fe400000e0000 */
[----:B------:R-:W-:Y:S02]  /*7140*/  SEL R181, R181, RZ, P0 ;  /* 0x000000ffb5b57207 */ /* 0x000fe40000000000 */
[----:B------:R-:W-:Y:S01]  /*7150*/  SEL R76, R76, RZ, P1 ;  /* 0x000000ff4c4c7207 */ /* 0x000fe20000800000 */
[----:B------:R-:W-:Y:S10]  /*7160*/  @P2 BRA `(.L_x_108) ;  /* 0xffffffdc00702947 */ /* 0x000ff4000383ffff */
[----:B------:R-:W-:Y:S05]  /*7170*/  EXIT ;  /* 0x000000000000794d */ /* 0x000fea0003800000 */
.L_x_20:
[----:B--2---:R2:W1:Y:S02]  /*7180*/  SYNCS.PHASECHK.TRANS64.TRYWAIT P0, [R3+URZ+0x1a0], R2 ;  /* 0x0001a002030075a7 */ /* 0x00446400080011ff */
[----:B-1----:R-:W-:Y:S05]  /*7190*/  @!P0 NANOSLEEP.SYNCS 0x989680 ;  /* 0x009896800000895d */ /* 0x002fea0003900000 */
[----:B------:R-:W1:Y:S02]  /*71a0*/  @!P0 SYNCS.PHASECHK.TRANS64 P0, [R3+URZ+0x1a0], R2 ;  /* 0x0001a002030085a7 */ /* 0x000e6400080010ff */
[----:B-1----:R-:W-:Y:S05]  /*71b0*/  @!P0 BRA `(.L_x_20) ;  /* 0xfffffffc00f08947 */ /* 0x002fea000383ffff */
[----:B------:R-:W-:Y:S05]  /*71c0*/  BRA `(.L_x_109) ;  /* 0xffffffa400607947 */ /* 0x000fea000383ffff */
.L_x_23:
[----:B-1----:R-:W-:-:S07]  /*71d0*/  MOV R2, UR33 ;  /* 0x0000002100027c02 */ /* 0x002fce0008000f00 */
.L_x_110:
[----:B-1----:R1:W2:Y:S02]  /*71e0*/  SYNCS.PHASECHK.TRANS64.TRYWAIT P0, [R2+URZ+0x88], R5 ;  /* 0x00008805020075a7 */ /* 0x0022a400080011ff */
[----:B--2---:R-:W-:Y:S05]  /*71f0*/  @!P0 NANOSLEEP.SYNCS 0x989680 ;  /* 0x009896800000895d */ /* 0x004fea0003900000 */
[----:B------:R-:W2:Y:S02]  /*7200*/  @!P0 SYNCS.PHASECHK.TRANS64 P0, [R2+URZ+0x88], R5 ;  /* 0x00008805020085a7 */ /* 0x000ea400080010ff */
[----:B--2---:R-:W-:Y:S05]  /*7210*/  @!P0 BRA `(.L_x_110) ;  /* 0xfffffffc00f08947 */ /* 0x004fea000383ffff */
[----:B------:R-:W-:Y:S05]  /*7220*/  BRA `(.L_x_22) ;  /* 0xffffffa400b07947 */ /* 0x000fea000383ffff */
.L_x_29:
[----:B-1----:R-:W-:-:S07]  /*7230*/  MOV R2, UR17 ;  /* 0x0000001100027c02 */ /* 0x002fce0008000f00 */
.L_x_111:
[----:B-1----:R1:W2:Y:S02]  /*7240*/  SYNCS.PHASECHK.TRANS64.TRYWAIT P0, [R2+URZ+0x88], R5 ;  /* 0x00008805020075a7 */ /* 0x0022a400080011ff */
[----:B--2---:R-:W-:Y:S05]  /*7250*/  @!P0 NANOSLEEP.SYNCS 0x989680 ;  /* 0x009896800000895d */ /* 0x004fea0003900000 */
[----:B------:R-:W2:Y:S02]  /*7260*/  @!P0 SYNCS.PHASECHK.TRANS64 P0, [R2+URZ+0x88], R5 ;  /* 0x00008805020085a7 */ /* 0x000ea400080010ff */
[----:B--2---:R-:W-:Y:S05]  /*7270*/  @!P0 BRA `(.L_x_111) ;  /* 0xfffffffc00f08947 */ /* 0x004fea000383ffff */
[----:B------:R-:W-:Y:S05]  /*7280*/  BRA `(.L_x_28) ;  /* 0xffffffa800587947 */ /* 0x000fea000383ffff */
.L_x_33:
[----:B-1----:R1:W2:Y:S02]  /*7290*/  SYNCS.PHASECHK.TRANS64.TRYWAIT P0, [R2+URZ+0x130], R3 ;  /* 0x00013003020075a7 */ /* 0x0022a400080011ff */
[----:B--2---:R-:W-:Y:S05]  /*72a0*/  @!P0 NANOSLEEP.SYNCS 0x989680 ;  /* 0x009896800000895d */ /* 0x004fea0003900000 */
[----:B------:R-:W2:Y:S02]  /*72b0*/  @!P0 SYNCS.PHASECHK.TRANS64 P0, [R2+URZ+0x130], R3 ;  /* 0x00013003020085a7 */ /* 0x000ea400080010ff */
[----:B--2---:R-:W-:Y:S05]  /*72c0*/  @!P0 BRA `(.L_x_33) ;  /* 0xfffffffc00f08947 */ /* 0x004fea000383ffff */
[----:B------:R-:W-:Y:S05]  /*72d0*/  BRA `(.L_x_112) ;  /* 0xffffffa800e87947 */ /* 0x000fea000383ffff */
.L_x_37:
[----:B----4-:R-:W-:-:S07]  /*72e0*/  MOV R0, UR5 ;  /* 0x0000000500007c02 */ /* 0x010fce0008000f00 */
.L_x_113:
[----:B-1----:R1:W2:Y:S02]  /*72f0*/  SYNCS.PHASECHK.TRANS64.TRYWAIT P0, [R0+URZ], R3 ;  /* 0x00000003000075a7 */ /* 0x0022a400080011ff */
[----:B--2---:R-:W-:Y:S05]  /*7300*/  @!P0 NANOSLEEP.SYNCS 0x989680 ;  /* 0x009896800000895d */ /* 0x004fea0003900000 */
[----:B------:R-:W2:Y:S02]  /*7310*/  @!P0 SYNCS.PHASECHK.TRANS64 P0, [R0+URZ], R3 ;  /* 0x00000003000085a7 */ /* 0x000ea400080010ff */
[----:B--2---:R-:W-:Y:S05]  /*7320*/  @!P0 BRA `(.L_x_113) ;  /* 0xfffffffc00f08947 */ /* 0x004fea000383ffff */
[----:B------:R-:W-:Y:S05]  /*7330*/  BRA `(.L_x_114) ;  /* 0xffffffb000587947 */ /* 0x000fea000383ffff */
.L_x_38:
[----:B----4-:R-:W-:-:S07]  /*7340*/  MOV R0, UR5 ;  /* 0x0000000500007c02 */ /* 0x010fce0008000f00 */
.L_x_115:
[----:B-1----:R1:W2:Y:S02]  /*7350*/  SYNCS.PHASECHK.TRANS64.TRYWAIT P0, [R0+URZ], R3 ;  /* 0x00000003000075a7 */ /* 0x0022a400080011ff */
[----:B--2---:R-:W-:Y:S05]  /*7360*/  @!P0 NANOSLEEP.SYNCS 0x989680 ;  /* 0x009896800000895d */ /* 0x004fea0003900000 */
[----:B------:R-:W2:Y:S02]  /*7370*/  @!P0 SYNCS.PHASECHK.TRANS64 P0, [R0+URZ], R3 ;  /* 0x00000003000085a7 */ /* 0x000ea400080010ff */
[----:B--2---:R-:W-:Y:S05]  /*7380*/  @!P0 BRA `(.L_x_115) ;  /* 0xfffffffc00f08947 */ /* 0x004fea000383ffff */
[----:B------:R-:W-:Y:S05]  /*7390*/  BRA `(.L_x_116) ;  /* 0xffffffb000647947 */ /* 0x000fea000383ffff */
.L_x_39:
[----:B----4-:R-:W-:-:S07]  /*73a0*/  MOV R0, UR5 ;  /* 0x0000000500007c02 */ /* 0x010fce0008000f00 */
.L_x_117:
[----:B-1----:R1:W2:Y:S02]  /*73b0*/  SYNCS.PHASECHK.TRANS64.TRYWAIT P0, [R0+URZ], R3 ;  /* 0x00000003000075a7 */ /* 0x0022a400080011ff */
[----:B--2---:R-:W-:Y:S05]  /*73c0*/  @!P0 NANOSLEEP.SYNCS 0x989680 ;  /* 0x009896800000895d */ /* 0x004fea0003900000 */
[----:B------:R-:W2:Y:S02]  /*73d0*/  @!P0 SYNCS.PHASECHK.TRANS64 P0, [R0+URZ], R3 ;  /* 0x00000003000085a7 */ /* 0x000ea400080010ff */
[----:B--2---:R-:W-:Y:S05]  /*73e0*/  @!P0 BRA `(.L_x_117) ;  /* 0xfffffffc00f08947 */ /* 0x004fea000383ffff */
[----:B------:R-:W-:Y:S05]  /*73f0*/  BRA `(.L_x_118) ;  /* 0xffffffb000707947 */ /* 0x000fea000383ffff */
.L_x_40:
[----:B----4-:R-:W-:-:S07]  /*7400*/  MOV R0, UR5 ;  /* 0x0000000500007c02 */ /* 0x010fce0008000f00 */
.L_x_119:
[----:B-1----:R1:W2:Y:S02]  /*7410*/  SYNCS.PHASECHK.TRANS64.TRYWAIT P0, [R0+URZ], R3 ;  /* 0x00000003000075a7 */ /* 0x0022a400080011ff */
[----:B--2---:R-:W-:Y:S05]  /*7420*/  @!P0 NANOSLEEP.SYNCS 0x989680 ;  /* 0x009896800000895d */ /* 0x004fea0003900000 */
[----:B------:R-:W2:Y:S02]  /*7430*/  @!P0 SYNCS.PHASECHK.TRANS64 P0, [R0+URZ], R3 ;  /* 0x00000003000085a7 */ /* 0x000ea400080010ff */
[----:B--2---:R-:W-:Y:S05]  /*7440*/  @!P0 BRA `(.L_x_119) ;  /* 0xfffffffc00f08947 */ /* 0x004fea000383ffff */
[----:B------:R-:W-:Y:S05]  /*7450*/  BRA `(.L_x_120) ;  /* 0xffffffb0007c7947 */ /* 0x000fea000383ffff */
.L_x_41:
[----:B----4-:R-:W-:-:S07]  /*7460*/  MOV R0, UR5 ;  /* 0x0000000500007c02 */ /* 0x010fce0008000f00 */
.L_x_121:
[----:B-1----:R1:W2:Y:S02]  /*7470*/  SYNCS.PHASECHK.TRANS64.TRYWAIT P0, [R0+URZ], R3 ;  /* 0x00000003000075a7 */ /* 0x0022a400080011ff */
[----:B--2---:R-:W-:Y:S05]  /*7480*/  @!P0 NANOSLEEP.SYNCS 0x989680 ;  /* 0x009896800000895d */ /* 0x004fea0003900000 */
[----:B------:R-:W2:Y:S02]  /*7490*/  @!P0 SYNCS.PHASECHK.TRANS64 P0, [R0+URZ], R3 ;  /* 0x00000003000085a7 */ /* 0x000ea400080010ff */
[----:B--2---:R-:W-:Y:S05]  /*74a0*/  @!P0 BRA `(.L_x_121) ;  /* 0xfffffffc00f08947 */ /* 0x004fea000383ffff */
[----:B------:R-:W-:Y:S05]  /*74b0*/  BRA `(.L_x_122) ;  /* 0xffffffb000887947 */ /* 0x000fea000383ffff */
.L_x_42:
[----:B----4-:R-:W-:-:S07]  /*74c0*/  MOV R0, UR5 ;  /* 0x0000000500007c02 */ /* 0x010fce0008000f00 */
.L_x_123:
[----:B-1----:R1:W2:Y:S02]  /*74d0*/  SYNCS.PHASECHK.TRANS64.TRYWAIT P0, [R0+URZ], R3 ;  /* 0x00000003000075a7 */ /* 0x0022a400080011ff */
[----:B--2---:R-:W-:Y:S05]  /*74e0*/  @!P0 NANOSLEEP.SYNCS 0x989680 ;  /* 0x009896800000895d */ /* 0x004fea0003900000 */
[----:B------:R-:W2:Y:S02]  /*74f0*/  @!P0 SYNCS.PHASECHK.TRANS64 P0, [R0+URZ], R3 ;  /* 0x00000003000085a7 */ /* 0x000ea400080010ff */
[----:B--2---:R-:W-:Y:S05]  /*7500*/  @!P0 BRA `(.L_x_123) ;  /* 0xfffffffc00f08947 */ /* 0x004fea000383ffff */
[----:B------:R-:W-:Y:S05]  /*7510*/  BRA `(.L_x_124) ;  /* 0xffffffb000947947 */ /* 0x000fea000383ffff */
.L_x_43:
[----:B----4-:R-:W-:-:S07]  /*7520*/  MOV R0, UR5 ;  /* 0x0000000500007c02 */ /* 0x010fce0008000f00 */
.L_x_125:
[----:B-1----:R1:W2:Y:S02]  /*7530*/  SYNCS.PHASECHK.TRANS64.TRYWAIT P0, [R0+URZ], R3 ;  /* 0x00000003000075a7 */ /* 0x0022a400080011ff */
[----:B--2---:R-:W-:Y:S05]  /*7540*/  @!P0 NANOSLEEP.SYNCS 0x989680 ;  /* 0x009896800000895d */ /* 0x004fea0003900000 */
[----:B------:R-:W2:Y:S02]  /*7550*/  @!P0 SYNCS.PHASECHK.TRANS64 P0, [R0+URZ], R3 ;  /* 0x00000003000085a7 */ /* 0x000ea400080010ff */
[----:B--2---:R-:W-:Y:S05]  /*7560*/  @!P0 BRA `(.L_x_125) ;  /* 0xfffffffc00f08947 */ /* 0x004fea000383ffff */
[----:B------:R-:W-:Y:S05]  /*7570*/  BRA `(.L_x_126) ;  /* 0xffffffb000a07947 */ /* 0x000fea000383ffff */
.L_x_44:
[----:B----4-:R-:W-:-:S07]  /*7580*/  MOV R0, UR5 ;  /* 0x0000000500007c02 */ /* 0x010fce0008000f00 */
.L_x_127:
[----:B-1----:R1:W2:Y:S02]  /*7590*/  SYNCS.PHASECHK.TRANS64.TRYWAIT P0, [R0+URZ], R3 ;  /* 0x00000003000075a7 */ /* 0x0022a400080011ff */
[----:B--2---:R-:W-:Y:S05]  /*75a0*/  @!P0 NANOSLEEP.SYNCS 0x989680 ;  /* 0x009896800000895d */ /* 0x004fea0003900000 */
[----:B------:R-:W2:Y:S02]  /*75b0*/  @!P0 SYNCS.PHASECHK.TRANS64 P0, [R0+URZ], R3 ;  /* 0x00000003000085a7 */ /* 0x000ea400080010ff */
[----:B--2---:R-:W-:Y:S05]  /*75c0*/  @!P0 BRA `(.L_x_127) ;  /* 0xfffffffc00f08947 */ /* 0x004fea000383ffff */
[----:B------:R-:W-:Y:S05]  /*75d0*/  BRA `(.L_x_128) ;  /* 0xffffffb000ac7947 */ /* 0x000fea000383ffff */
.L_x_45:
[----:B----4-:R-:W-:-:S07]  /*75e0*/  MOV R0, UR5 ;  /* 0x0000000500007c02 */ /* 0x010fce0008000f00 */
.L_x_129:
[----:B-1----:R1:W2:Y:S02]  /*75f0*/  SYNCS.PHASECHK.TRANS64.TRYWAIT P0, [R0+URZ], R3 ;  /* 0x00000003000075a7 */ /* 0x0022a400080011ff */
[----:B--2---:R-:W-:Y:S05]  /*7600*/  @!P0 NANOSLEEP.SYNCS 0x989680 ;  /* 0x009896800000895d */ /* 0x004fea0003900000 */
[----:B------:R-:W2:Y:S02]  /*7610*/  @!P0 SYNCS.PHASECHK.TRANS64 P0, [R0+URZ], R3 ;  /* 0x00000003000085a7 */ /* 0x000ea400080010ff */
[----:B--2---:R-:W-:Y:S05]  /*7620*/  @!P0 BRA `(.L_x_129) ;  /* 0xfffffffc00f08947 */ /* 0x004fea000383ffff */
[----:B------:R-:W-:Y:S05]  /*7630*/  BRA `(.L_x_130) ;  /* 0xffffffb000b87947 */ /* 0x000fea000383ffff */
.L_x_46:
[----:B----4-:R-:W-:-:S07]  /*7640*/  MOV R0, UR5 ;  /* 0x0000000500007c02 */ /* 0x010fce0008000f00 */
.L_x_131:
[----:B-1----:R1:W2:Y:S02]  /*7650*/  SYNCS.PHASECHK.TRANS64.TRYWAIT P0, [R0+URZ], R3 ;  /* 0x00000003000075a7 */ /* 0x0022a400080011ff */
[----:B--2---:R-:W-:Y:S05]  /*7660*/  @!P0 NANOSLEEP.SYNCS 0x989680 ;  /* 0x009896800000895d */ /* 0x004fea0003900000 */
[----:B------:R-:W2:Y:S02]  /*7670*/  @!P0 SYNCS.PHASECHK.TRANS64 P0, [R0+URZ], R3 ;  /* 0x00000003000085a7 */ /* 0x000ea400080010ff */
[----:B--2---:R-:W-:Y:S05]  /*7680*/  @!P0 BRA `(.L_x_131) ;  /* 0xfffffffc00f08947 */ /* 0x004fea000383ffff */
[----:B------:R-:W-:Y:S05]  /*7690*/  BRA `(.L_x_132) ;  /* 0xffffffb000c47947 */ /* 0x000fea000383ffff */
.L_x_47:
[----:B----4-:R-:W-:-:S07]  /*76a0*/  MOV R0, UR5 ;  /* 0x0000000500007c02 */ /* 0x010fce0008000f00 */
.L_x_133:
[----:B-1----:R1:W2:Y:S02]  /*76b0*/  SYNCS.PHASECHK.TRANS64.TRYWAIT P0, [R0+URZ], R3 ;  /* 0x00000003000075a7 */ /* 0x0022a400080011ff */
[----:B--2---:R-:W-:Y:S05]  /*76c0*/  @!P0 NANOSLEEP.SYNCS 0x989680 ;  /* 0x009896800000895d */ /* 0x004fea0003900000 */
[----:B------:R-:W2:Y:S02]  /*76d0*/  @!P0 SYNCS.PHASECHK.TRANS64 P0, [R0+URZ], R3 ;  /* 0x00000003000085a7 */ /* 0x000ea400080010ff */
[----:B--2---:R-:W-:Y:S05]  /*76e0*/  @!P0 BRA `(.L_x_133) ;  /* 0xfffffffc00f08947 */ /* 0x004fea000383ffff */
[----:B------:R-:W-:Y:S05]  /*76f0*/  BRA `(.L_x_134) ;  /* 0xffffffb000d07947 */ /* 0x000fea000383ffff */
.L_x_48:
[----:B----4-:R-:W-:-:S07]  /*7700*/  MOV R0, UR5 ;  /* 0x0000000500007c02 */ /* 0x010fce0008000f00 */
.L_x_135:
[----:B-1----:R1:W2:Y:S02]  /*7710*/  SYNCS.PHASECHK.TRANS64.TRYWAIT P0, [R0+URZ], R3 ;  /* 0x00000003000075a7 */ /* 0x0022a400080011ff */
[----:B--2---:R-:W-:Y:S05]  /*7720*/  @!P0 NANOSLEEP.SYNCS 0x989680 ;  /* 0x009896800000895d */ /* 0x004fea0003900000 */
[----:B------:R-:W2:Y:S02]  /*7730*/  @!P0 SYNCS.PHASECHK.TRANS64 P0, [R0+URZ], R3 ;  /* 0x00000003000085a7 */ /* 0x000ea400080010ff */
[----:B--2---:R-:W-:Y:S05]  /*7740*/  @!P0 BRA `(.L_x_135) ;  /* 0xfffffffc00f08947 */ /* 0x004fea000383ffff */
[----:B------:R-:W-:Y:S05]  /*7750*/  BRA `(.L_x_136) ;  /* 0xffffffb000dc7947 */ /* 0x000fea000383ffff */
.L_x_49:
[----:B----4-:R-:W-:-:S07]  /*7760*/  MOV R0, UR5 ;  /* 0x0000000500007c02 */ /* 0x010fce0008000f00 */
.L_x_137:
[----:B-1----:R1:W2:Y:S02]  /*7770*/  SYNCS.PHASECHK.TRANS64.TRYWAIT P0, [R0+URZ], R3 ;  /* 0x00000003000075a7 */ /* 0x0022a400080011ff */
[----:B--2---:R-:W-:Y:S05]  /*7780*/  @!P0 NANOSLEEP.SYNCS 0x989680 ;  /* 0x009896800000895d */ /* 0x004fea0003900000 */
[----:B------:R-:W2:Y:S02]  /*7790*/  @!P0 SYNCS.PHASECHK.TRANS64 P0, [R0+URZ], R3 ;  /* 0x00000003000085a7 */ /* 0x000ea400080010ff */
[----:B--2---:R-:W-:Y:S05]  /*77a0*/  @!P0 BRA `(.L_x_137) ;  /* 0xfffffffc00f08947 */ /* 0x004fea000383ffff */
[----:B------:R-:W-:Y:S05]  /*77b0*/  BRA `(.L_x_138) ;  /* 0xffffffb000e87947 */ /* 0x000fea000383ffff */
.L_x_50:
[----:B----4-:R-:W-:-:S07]  /*77c0*/  MOV R0, UR5 ;  /* 0x0000000500007c02 */ /* 0x010fce0008000f00 */
.L_x_139:
[----:B-1----:R1:W2:Y:S02]  /*77d0*/  SYNCS.PHASECHK.TRANS64.TRYWAIT P0, [R0+URZ], R3 ;  /* 0x00000003000075a7 */ /* 0x0022a400080011ff */
[----:B--2---:R-:W-:Y:S05]  /*77e0*/  @!P0 NANOSLEEP.SYNCS 0x989680 ;  /* 0x009896800000895d */ /* 0x004fea0003900000 */
[----:B------:R-:W2:Y:S02]  /*77f0*/  @!P0 SYNCS.PHASECHK.TRANS64 P0, [R0+URZ], R3 ;  /* 0x00000003000085a7 */ /* 0x000ea400080010ff */
[----:B--2---:R-:W-:Y:S05]  /*7800*/  @!P0 BRA `(.L_x_139) ;  /* 0xfffffffc00f08947 */ /* 0x004fea000383ffff */
[----:B------:R-:W-:Y:S05]  /*7810*/  BRA `(.L_x_140) ;  /* 0xffffffb000f47947 */ /* 0x000fea000383ffff */
.L_x_51:
[----:B----4-:R-:W-:-:S07]  /*7820*/  MOV R0, UR5 ;  /* 0x0000000500007c02 */ /* 0x010fce0008000f00 */
.L_x_141:
[----:B-1----:R1:W2:Y:S02]  /*7830*/  SYNCS.PHASECHK.TRANS64.TRYWAIT P0, [R0+URZ], R3 ;  /* 0x00000003000075a7 */ /* 0x0022a400080011ff */
[----:B--2---:R-:W-:Y:S05]  /*7840*/  @!P0 NANOSLEEP.SYNCS 0x989680 ;  /* 0x009896800000895d */ /* 0x004fea0003900000 */
[----:B------:R-:W2:Y:S02]  /*7850*/  @!P0 SYNCS.PHASECHK.TRANS64 P0, [R0+URZ], R3 ;  /* 0x00000003000085a7 */ /* 0x000ea400080010ff */
[----:B--2---:R-:W-:Y:S05]  /*7860*/  @!P0 BRA `(.L_x_141) ;  /* 0xfffffffc00f08947 */ /* 0x004fea000383ffff */
[----:B------:R-:W-:Y:S05]  /*7870*/  BRA `(.L_x_142) ;  /* 0xffffffb400007947 */ /* 0x000fea000383ffff */
.L_x_52:
[----:B----4-:R-:W-:-:S07]  /*7880*/  MOV R0, UR5 ;  /* 0x0000000500007c02 */ /* 0x010fce0008000f00 */
.L_x_143:
[----:B-1----:R1:W2:Y:S02]  /*7890*/  SYNCS.PHASECHK.TRANS64.TRYWAIT P0, [R0+URZ], R3 ;  /* 0x00000003000075a7 */ /* 0x0022a400080011ff */
[----:B--2---:R-:W-:Y:S05]  /*78a0*/  @!P0 NANOSLEEP.SYNCS 0x989680 ;  /* 0x009896800000895d */ /* 0x004fea0003900000 */
[----:B------:R-:W2:Y:S02]  /*78b0*/  @!P0 SYNCS.PHASECHK.TRANS64 P0, [R0+URZ], R3 ;  /* 0x00000003000085a7 */ /* 0x000ea400080010ff */
[----:B--2---:R-:W-:Y:S05]  /*78c0*/  @!P0 BRA `(.L_x_143) ;  /* 0xfffffffc00f08947 */ /* 0x004fea000383ffff */
[----:B------:R-:W-:Y:S05]  /*78d0*/  BRA `(.L_x_144) ;  /* 0xffffffb4000c7947 */ /* 0x000fea000383ffff */
.L_x_55:
[----:B-1----:R1:W2:Y:S02]  /*78e0*/  SYNCS.PHASECHK.TRANS64.TRYWAIT P0, [R0+URZ+0x190], R5 ;  /* 0x00019005000075a7 */ /* 0x0022a400080011ff */
[----:B--2---:R-:W-:Y:S05]  /*78f0*/  @!P0 NANOSLEEP.SYNCS 0x989680 ;  /* 0x009896800000895d */ /* 0x004fea0003900000 */
[----:B------:R-:W2:Y:S02]  /*7900*/  @!P0 SYNCS.PHASECHK.TRANS64 P0, [R0+URZ+0x190], R5 ;  /* 0x00019005000085a7 */ /* 0x000ea400080010ff */
[----:B--2---:R-:W-:Y:S05]  /*7910*/  @!P0 BRA `(.L_x_55) ;  /* 0xfffffffc00f08947 */ /* 0x004fea000383ffff */
[----:B------:R-:W-:Y:S05]  /*7920*/  BRA `(.L_x_145) ;  /* 0xffffffb400687947 */ /* 0x000fea000383ffff */
.L_x_56:
[----:B------:R-:W-:-:S07]  /*7930*/  MOV R0, UR5 ;  /* 0x0000000500007c02 */ /* 0x000fce0008000f00 */
.L_x_146:
[----:B-1----:R1:W2:Y:S02]  /*7940*/  SYNCS.PHASECHK.TRANS64.TRYWAIT P0, [R0+URZ+0x140], R5 ;  /* 0x00014005000075a7 */ /* 0x0022a400080011ff */
[----:B--2---:R-:W-:Y:S05]  /*7950*/  @!P0 NANOSLEEP.SYNCS 0x989680 ;  /* 0x009896800000895d */ /* 0x004fea0003900000 */
[----:B------:R-:W2:Y:S02]  /*7960*/  @!P0 SYNCS.PHASECHK.TRANS64 P0, [R0+URZ+0x140], R5 ;  /* 0x00014005000085a7 */ /* 0x000ea400080010ff */
[----:B--2---:R-:W-:Y:S05]  /*7970*/  @!P0 BRA `(.L_x_146) ;  /* 0xfffffffc00f08947 */ /* 0x004fea000383ffff */
[----:B------:R-:W-:Y:S05]  /*7980*/  BRA `(.L_x_147) ;  /* 0xffffffb400787947 */ /* 0x000fea000383ffff */
.L_x_57:
[----:B-1----:R1:W2:Y:S02]  /*7990*/  SYNCS.PHASECHK.TRANS64.TRYWAIT P1, [R0+URZ+0x130], R5 ;  /* 0x00013005000075a7 */ /* 0x0022a400080211ff */
[----:B--2---:R-:W-:Y:S05]  /*79a0*/  @!P1 NANOSLEEP.SYNCS 0x989680 ;  /* 0x009896800000995d */ /* 0x004fea0003900000 */
[----:B------:R-:W2:Y:S02]  /*79b0*/  @!P1 SYNCS.PHASECHK.TRANS64 P1, [R0+URZ+0x130], R5 ;  /* 0x00013005000095a7 */ /* 0x000ea400080210ff */
[----:B--2---:R-:W-:Y:S05]  /*79c0*/  @!P1 BRA `(.L_x_57) ;  /* 0xfffffffc00f09947 */ /* 0x004fea000383ffff */
[----:B------:R-:W-:Y:S05]  /*79d0*/  BRA `(.L_x_148) ;  /* 0xffffffb400a87947 */ /* 0x000fea000383ffff */
.L_x_60:
[----:B------:R-:W-:-:S07]  /*79e0*/  MOV R0, UR5 ;  /* 0x0000000500007c02 */ /* 0x000fce0008000f00 */
.L_x_149:
[----:B-1----:R1:W2:Y:S02]  /*79f0*/  SYNCS.PHASECHK.TRANS64.TRYWAIT P0, [R0+URZ+0x140], R3 ;  /* 0x00014003000075a7 */ /* 0x0022a400080011ff */
[----:B--2---:R-:W-:Y:S05]  /*7a00*/  @!P0 NANOSLEEP.SYNCS 0x989680 ;  /* 0x009896800000895d */ /* 0x004fea0003900000 */
[----:B------:R-:W2:Y:S02]  /*7a10*/  @!P0 SYNCS.PHASECHK.TRANS64 P0, [R0+URZ+0x140], R3 ;  /* 0x00014003000085a7 */ /* 0x000ea400080010ff */
[----:B--2---:R-:W-:Y:S05]  /*7a20*/  @!P0 BRA `(.L_x_149) ;  /* 0xfffffffc00f08947 */ /* 0x004fea000383ffff */
[----:B------:R-:W-:Y:S05]  /*7a30*/  BRA `(.L_x_59) ;  /* 0xffffffb400fc7947 */ /* 0x000fea000383ffff */
.L_x_67:
[----:B-1----:R1:W2:Y:S02]  /*7a40*/  SYNCS.PHASECHK.TRANS64.TRYWAIT P1, [R0+URZ+0x130], R5 ;  /* 0x00013005000075a7 */ /* 0x0022a400080211ff */
[----:B--2---:R-:W-:Y:S05]  /*7a50*/  @!P1 NANOSLEEP.SYNCS 0x989680 ;  /* 0x009896800000995d */ /* 0x004fea0003900000 */
[----:B------:R-:W2:Y:S02]  /*7a60*/  @!P1 SYNCS.PHASECHK.TRANS64 P1, [R0+URZ+0x130], R5 ;  /* 0x00013005000095a7 */ /* 0x000ea400080210ff */
[----:B--2---:R-:W-:Y:S05]  /*7a70*/  @!P1 BRA `(.L_x_67) ;  /* 0xfffffffc00f09947 */ /* 0x004fea000383ffff */
[----:B------:R-:W-:Y:S05]  /*7a80*/  BRA `(.L_x_150) ;  /* 0xffffffbc005c7947 */ /* 0x000fea000383ffff */
.L_x_68:
[----:B------:R-:W-:-:S07]  /*7a90*/  MOV R3, UR8 ;  /* 0x0000000800037c02 */ /* 0x000fce0008000f00 */
.L_x_151:
[----:B-1----:R1:W2:Y:S02]  /*7aa0*/  SYNCS.PHASECHK.TRANS64.TRYWAIT P0, [R3+URZ+0x170], R0 ;  /* 0x00017000030075a7 */ /* 0x0022a400080011ff */
[----:B--2---:R-:W-:Y:S05]  /*7ab0*/  @!P0 NANOSLEEP.SYNCS 0x989680 ;  /* 0x009896800000895d */ /* 0x004fea0003900000 */
[----:B------:R-:W2:Y:S02]  /*7ac0*/  @!P0 SYNCS.PHASECHK.TRANS64 P0, [R3+URZ+0x170], R0 ;  /* 0x00017000030085a7 */ /* 0x000ea400080010ff */
[----:B--2---:R-:W-:Y:S05]  /*7ad0*/  @!P0 BRA `(.L_x_151) ;  /* 0xfffffffc00f08947 */ /* 0x004fea000383ffff */
[----:B------:R-:W-:Y:S05]  /*7ae0*/  BRA `(.L_x_152) ;  /* 0xffffffbc00947947 */ /* 0x000fea000383ffff */
.L_x_71:
[----:B------:R-:W-:Y:S07]  /*7af0*/  MOV R0, UR7 ;  /* 0x0000000700007c02 */ /* 0x000fee0008000f00 */
.L_x_153:
[----:B-1----:R1:W2:Y:S02]  /*7b00*/  SYNCS.PHASECHK.TRANS64.TRYWAIT P0, [R0+URZ], R3 ;  /* 0x00000003000075a7 */ /* 0x0022a400080011ff */
[----:B--2---:R-:W-:Y:S05]  /*7b10*/  @!P0 NANOSLEEP.SYNCS 0x989680 ;  /* 0x009896800000895d */ /* 0x004fea0003900000 */
[----:B------:R-:W2:Y:S02]  /*7b20*/  @!P0 SYNCS.PHASECHK.TRANS64 P0, [R0+URZ], R3 ;  /* 0x00000003000085a7 */ /* 0x000ea400080010ff */
[----:B--2---:R-:W-:Y:S05]  /*7b30*/  @!P0 BRA `(.L_x_153) ;  /* 0xfffffffc00f08947 */ /* 0x004fea000383ffff */
[----:B------:R-:W-:Y:S05]  /*7b40*/  BRA `(.L_x_70) ;  /* 0xffffffbc00b07947 */ /* 0x000fea000383ffff */
.L_x_74:
[----:B------:R-:W-:-:S07]  /*7b50*/  MOV R0, UR5 ;  /* 0x0000000500007c02 */ /* 0x000fce0008000f00 */
.L_x_154:
[----:B--2---:R2:W3:Y:S02]  /*7b60*/  SYNCS.PHASECHK.TRANS64.TRYWAIT P0, [R0+URZ], R3 ;  /* 0x00000003000075a7 */ /* 0x0044e400080011ff */
[----:B---3--:R-:W-:Y:S05]  /*7b70*/  @!P0 NANOSLEEP.SYNCS 0x989680 ;  /* 0x009896800000895d */ /* 0x008fea0003900000 */
[----:B------:R-:W3:Y:S02]  /*7b80*/  @!P0 SYNCS.PHASECHK.TRANS64 P0, [R0+URZ], R3 ;  /* 0x00000003000085a7 */ /* 0x000ee400080010ff */
[----:B---3--:R-:W-:Y:S05]  /*7b90*/  @!P0 BRA `(.L_x_154) ;  /* 0xfffffffc00f08947 */ /* 0x008fea000383ffff */
[----:B------:R-:W-:Y:S05]  /*7ba0*/  BRA `(.L_x_155) ;  /* 0xffffffc000647947 */ /* 0x000fea000383ffff */
.L_x_75:
[----:B------:R-:W-:-:S07]  /*7bb0*/  MOV R0, UR5 ;  /* 0x0000000500007c02 */ /* 0x000fce0008000f00 */
.L_x_156:
[----:B-1----:R1:W2:Y:S02]  /*7bc0*/  SYNCS.PHASECHK.TRANS64.TRYWAIT P0, [R0+URZ], R3 ;  /* 0x00000003000075a7 */ /* 0x0022a400080011ff */
[----:B--2---:R-:W-:Y:S05]  /*7bd0*/  @!P0 NANOSLEEP.SYNCS 0x989680 ;  /* 0x009896800000895d */ /* 0x004fea0003900000 */
[----:B------:R-:W2:Y:S02]  /*7be0*/  @!P0 SYNCS.PHASECHK.TRANS64 P0, [R0+URZ], R3 ;  /* 0x00000003000085a7 */ /* 0x000ea400080010ff */
[----:B--2---:R-:W-:Y:S05]  /*7bf0*/  @!P0 BRA `(.L_x_156) ;  /* 0xfffffffc00f08947 */ /* 0x004fea000383ffff */
[----:B------:R-:W-:Y:S05]  /*7c00*/  BRA `(.L_x_157) ;  /* 0xffffffc000707947 */ /* 0x000fea000383ffff */
.L_x_76:
[----:B------:R-:W-:-:S07]  /*7c10*/  MOV R0, UR5 ;  /* 0x0000000500007c02 */ /* 0x000fce0008000f00 */
.L_x_158:
[----:B-1----:R1:W2:Y:S02]  /*7c20*/  SYNCS.PHASECHK.TRANS64.TRYWAIT P0, [R0+URZ], R3 ;  /* 0x00000003000075a7 */ /* 0x0022a400080011ff */
[----:B--2---:R-:W-:Y:S05]  /*7c30*/  @!P0 NANOSLEEP.SYNCS 0x989680 ;  /* 0x009896800000895d */ /* 0x004fea0003900000 */
[----:B------:R-:W2:Y:S02]  /*7c40*/  @!P0 SYNCS.PHASECHK.TRANS64 P0, [R0+URZ], R3 ;  /* 0x00000003000085a7 */ /* 0x000ea400080010ff */
[----:B--2---:R-:W-:Y:S05]  /*7c50*/  @!P0 BRA `(.L_x_158) ;  /* 0xfffffffc00f08947 */ /* 0x004fea000383ffff */
[----:B------:R-:W-:Y:S05]  /*7c60*/  BRA `(.L_x_159) ;  /* 0xffffffc0007c7947 */ /* 0x000fea000383ffff */
.L_x_77:
[----:B------:R-:W-:-:S07]  /*7c70*/  MOV R0, UR7 ;  /* 0x0000000700007c02 */ /* 0x000fce0008000f00 */
.L_x_160:
[----:B-1----:R1:W2:Y:S02]  /*7c80*/  SYNCS.PHASECHK.TRANS64.TRYWAIT P0, [R0+URZ], R3 ;  /* 0x00000003000075a7 */ /* 0x0022a400080011ff */
[----:B--2---:R-:W-:Y:S05]  /*7c90*/  @!P0 NANOSLEEP.SYNCS 0x989680 ;  /* 0x009896800000895d */ /* 0x004fea0003900000 */
[----:B------:R-:W2:Y:S02]  /*7ca0*/  @!P0 SYNCS.PHASECHK.TRANS64 P0, [R0+URZ], R3 ;  /* 0x00000003000085a7 */ /* 0x000ea400080010ff */
[----:B--2---:R-:W-:Y:S05]  /*7cb0*/  @!P0 BRA `(.L_x_160) ;  /* 0xfffffffc00f08947 */ /* 0x004fea000383ffff */
[----:B------:R-:W-:Y:S05]  /*7cc0*/  BRA `(.L_x_161) ;  /* 0xffffffc000887947 */ /* 0x000fea000383ffff */
.L_x_82:
[----:B---3--:R3:W1:Y:S02]  /*7cd0*/  SYNCS.PHASECHK.TRANS64.TRYWAIT P0, [R0+URZ+0x130], R3 ;  /* 0x00013003000075a7 */ /* 0x00866400080011ff */
[----:B-1----:R-:W-:Y:S05]  /*7ce0*/  @!P0 NANOSLEEP.SYNCS 0x989680 ;  /* 0x009896800000895d */ /* 0x002fea0003900000 */
[----:B------:R-:W1:Y:S02]  /*7cf0*/  @!P0 SYNCS.PHASECHK.TRANS64 P0, [R0+URZ+0x130], R3 ;  /* 0x00013003000085a7 */ /* 0x000e6400080010ff */
[----:B-1----:R-:W-:Y:S05]  /*7d00*/  @!P0 BRA `(.L_x_82) ;  /* 0xfffffffc00f08947 */ /* 0x002fea000383ffff */
[----:B------:R-:W-:Y:S05]  /*7d10*/  BRA `(.L_x_162) ;  /* 0xffffffc400847947 */ /* 0x000fea000383ffff */
.L_x_85:
[----:B------:R-:W-:Y:S07]  /*7d20*/  MOV R0, UR6 ;  /* 0x0000000600007c02 */ /* 0x000fee0008000f00 */
.L_x_163:
[----:B-1----:R1:W3:Y:S02]  /*7d30*/  SYNCS.PHASECHK.TRANS64.TRYWAIT P0, [R0+URZ+0x128], R3 ;  /* 0x00012803000075a7 */ /* 0x0022e400080011ff */
[----:B---3--:R-:W-:Y:S05]  /*7d40*/  @!P0 NANOSLEEP.SYNCS 0x989680 ;  /* 0x009896800000895d */ /* 0x008fea0003900000 */
[----:B------:R-:W3:Y:S02]  /*7d50*/  @!P0 SYNCS.PHASECHK.TRANS64 P0, [R0+URZ+0x128], R3 ;  /* 0x00012803000085a7 */ /* 0x000ee400080010ff */
[----:B---3--:R-:W-:Y:S05]  /*7d60*/  @!P0 BRA `(.L_x_163) ;  /* 0xfffffffc00f08947 */ /* 0x008fea000383ffff */
[----:B------:R-:W-:Y:S05]  /*7d70*/  BRA `(.L_x_84) ;  /* 0xffffffc800707947 */ /* 0x000fea000383ffff */
.L_x_88:
[----:B------:R-:W-:Y:S07]  /*7d80*/  MOV R3, UR6 ;  /* 0x0000000600037c02 */ /* 0x000fee0008000f00 */
.L_x_164:
[----:B-1----:R1:W2:Y:S02]  /*7d90*/  SYNCS.PHASECHK.TRANS64.TRYWAIT P2, [R3+URZ+0x118], R26 ;  /* 0x0001181a030075a7 */ /* 0x0022a400080411ff */
[----:B--2---:R-:W-:Y:S05]  /*7da0*/  @!P2 NANOSLEEP.SYNCS 0x989680 ;  /* 0x009896800000a95d */ /* 0x004fea0003900000 */
[----:B------:R-:W2:Y:S02]  /*7db0*/  @!P2 SYNCS.PHASECHK.TRANS64 P2, [R3+URZ+0x118], R26 ;  /* 0x0001181a0300a5a7 */ /* 0x000ea400080410ff */
[----:B--2---:R-:W-:Y:S05]  /*7dc0*/  @!P2 BRA `(.L_x_164) ;  /* 0xfffffffc00f0a947 */ /* 0x004fea000383ffff */
[----:B------:R-:W-:Y:S05]  /*7dd0*/  BRA `(.L_x_165) ;  /* 0xffffffcc00047947 */ /* 0x000fea000383ffff */
.L_x_91:
[----:B--2---:R2:W4:Y:S02]  /*7de0*/  SYNCS.PHASECHK.TRANS64.TRYWAIT P0, [R0+URZ+0x130], R3 ;  /* 0x00013003000075a7 */ /* 0x00452400080011ff */
[----:B----4-:R-:W-:Y:S05]  /*7df0*/  @!P0 NANOSLEEP.SYNCS 0x989680 ;  /* 0x009896800000895d */ /* 0x010fea0003900000 */
[----:B------:R-:W4:Y:S02]  /*7e00*/  @!P0 SYNCS.PHASECHK.TRANS64 P0, [R0+URZ+0x130], R3 ;  /* 0x00013003000085a7 */ /* 0x000f2400080010ff */
[----:B----4-:R-:W-:Y:S05]  /*7e10*/  @!P0 BRA `(.L_x_91) ;  /* 0xfffffffc00f08947 */ /* 0x010fea000383ffff */
[----:B------:R-:W-:Y:S05]  /*7e20*/  BRA `(.L_x_166) ;  /* 0xffffffd000547947 */ /* 0x000fea000383ffff */
.L_x_102:
[----:B-1----:R-:W-:Y:S04]  /*7e30*/  MOV R0, UR43 ;  /* 0x0000002b00007c02 */ /* 0x002fe80008000f00 */
[----:B------:R1:W2:Y:S03]  /*7e40*/  SYNCS.PHASECHK.TRANS64.TRYWAIT P1, [R0+URZ+0x110], R3 ;  /* 0x00011003000075a7 */ /* 0x0002a600080211ff */
[----:B--2---:R-:W-:Y:S05]  /*7e50*/  @!P1 NANOSLEEP.SYNCS 0x989680 ;  /* 0x009896800000995d */ /* 0x004fea0003900000 */
[----:B------:R-:W2:Y:S02]  /*7e60*/  @!P1 SYNCS.PHASECHK.TRANS64 P1, [R0+URZ+0x110], R3 ;  /* 0x00011003000095a7 */ /* 0x000ea400080210ff */
[----:B--2---:R-:W-:Y:S05]  /*7e70*/  @!P1 BRA `(.L_x_102) ;  /* 0xfffffffc00ec9947 */ /* 0x004fea000383ffff */
[----:B------:R-:W-:Y:S05]  /*7e80*/  BRA `(.L_x_101) ;  /* 0xffffffdc00507947 */ /* 0x000fea000383ffff */
.L_x_104:
[----:B------:R1:W1:Y:S02]  /*7e90*/  SYNCS.PHASECHK.TRANS64.TRYWAIT P1, [R156+URZ+0x150], R5 ;  /* 0x000150059c0075a7 */ /* 0x00026400080211ff */
[----:B-1----:R-:W-:Y:S05]  /*7ea0*/  @!P1 NANOSLEEP.SYNCS 0x989680 ;  /* 0x009896800000995d */ /* 0x002fea0003900000 */
[----:B------:R-:W1:Y:S02]  /*7eb0*/  @!P1 SYNCS.PHASECHK.TRANS64 P1, [R156+URZ+0x150], R5 ;  /* 0x000150059c0095a7 */ /* 0x000e6400080210ff */
[----:B-1----:R-:W-:Y:S05]  /*7ec0*/  @!P1 BRA `(.L_x_104) ;  /* 0xfffffffc00f09947 */ /* 0x002fea000383ffff */
[----:B------:R-:W-:Y:S05]  /*7ed0*/  BRA `(.L_x_103) ;  /* 0xffffffdc00947947 */ /* 0x000fea000383ffff */
        .weak           $__internal_0_$__cuda_sm10x_tcgen05_guardrail_trap_col_being_dealloced_not_returned_by_alloc
        .type           $__internal_0_$__cuda_sm10x_tcgen05_guardrail_trap_col_being_dealloced_not_returned_by_alloc,@function
        .size           $__internal_0_$__cuda_sm10x_tcgen05_guardrail_trap_col_being_dealloced_not_returned_by_alloc,($__internal_1_$__cuda_sm10x_tcgen05_guardrail_trap_phase_invalid_during_alloc - $__internal_0_$__cuda_sm10x_tcgen05_guardrail_trap_col_being_dealloced_not_returned_by_alloc)
$__internal_0_$__cuda_sm10x_tcgen05_guardrail_trap_col_being_dealloced_not_returned_by_alloc:
[----:B------:R-:W-:Y:S05]  /*7ee0*/  BPT.TRAP 0x1 ;  /* 0x000000040000795c */ /* 0x000fea0000300000 */
[----:B------:R-:W-:-:S04]  /*7ef0*/  HFMA2 R3, -RZ, RZ, 0, 0 ;  /* 0x00000000ff037431 */ /* 0x000fc800000001ff */
[----:B------:R-:W-:Y:S05]  /*7f00*/  RET.REL.NODEC R2 `(_ZN7cutlass13device_kernelINS_4gemm6kernel13GemmUniversalIN4cute5tupleIJiiiiEEENS1_10collective13CollectiveMmaINS1_35MainloopSm100TmaUmmaWarpSpecializedILi17ELi2ELi4ENS5_IJNS4_1CILi1EEESB_SB_EEEEENS5_IJNSA_ILi128EEENSA_ILi64EEESF_EEENS_12float_e5m2_tENS5_IJlSB_lEEESH_SI_NS4_8TiledMMAINS4_8MMA_AtomIJNS4_10MMA_TraitsINS4_19SM100_MMA_F8F6F4_SSEJSH_SH_fSE_SF_NS4_17integral_constantINS4_4UMMA5MajorELSP_0EEESQ_NSN_INSO_7ScaleInELSR_0EEESS_EEEEEENS4_6LayoutISC_NS5_IJNSA_ILi0EEESW_SW_EEEEENS5_IJNS4_10UnderscoreESZ_SZ_EEEEENS4_13SM90_TMA_LOADENS4_14ComposedLayoutINS4_7SwizzleILi2ELi4ELi3EEENS4_18smem_ptr_flag_bitsILi8EEENSV_INS5_IJNSA_ILi8EEESF_EEENS5_IJSF_SB_EEEEEEEvNS4_8identityES12_S1C_vS1D_EENS_8epilogue10collective18CollectiveEpilogueINS1F_23Sm100TmaWarpSpecializedILi1ELi1ELi64ELb0ELb0EEEJSG_NS5_IJNSV_ISE_SB_EENSV_ISF_SB_EEEEESH_SI_SH_SI_NS1F_6fusion15FusionCallbacksIS1J_NS1N_17LinearCombinationISH_fSH_fLNS_15FloatRoundStyleE2EEESG_S1M_JEEENS4_5SM1004TMEM4LOAD26SM100_TMEM_LOAD_32dp32b64xES12_S1C_NS4_39AutoVectorizingCopyWithAssumedAlignmentILi128EEENS4_14SM90_TMA_STOREES1C_S1Y_S1Y_EEEvvEEEEvNT_6ParamsE) ;  /* 0xffffff80023c7950 */ /* 0x000fea0003c3ffff */
        .weak           $__internal_1_$__cuda_sm10x_tcgen05_guardrail_trap_phase_invalid_during_alloc
        .type           $__internal_1_$__cuda_sm10x_tcgen05_guardrail_trap_phase_invalid_during_alloc,@function
        .size           $__internal_1_$__cuda_sm10x_tcgen05_guardrail_trap_phase_invalid_during_alloc,($__internal_2_$__cuda_sm10x_tcgen05_guardrail_trap_unallocated_columns_being_dealloced - $__internal_1_$__cuda_sm10x_tcgen05_guardrail_trap_phase_invalid_during_alloc)
$__internal_1_$__cuda_sm10x_tcgen05_guardrail_trap_phase_invalid_during_alloc:
[----:B------:R-:W-:Y:S05]  /*7f10*/  BPT.TRAP 0x1 ;  /* 0x000000040000795c */ /* 0x000fea0000300000 */
[----:B------:R-:W-:-:S04]  /*7f20*/  MOV R3, 0x0 ;  /* 0x0000000000037802 */ /* 0x000fc80000000f00 */
[----:B------:R-:W-:Y:S05]  /*7f30*/  RET.REL.NODEC R2 `(_ZN7cutlass13device_kernelINS_4gemm6kernel13GemmUniversalIN4cute5tupleIJiiiiEEENS1_10collective13CollectiveMmaINS1_35MainloopSm100TmaUmmaWarpSpecializedILi17ELi2ELi4ENS5_IJNS4_1CILi1EEESB_SB_EEEEENS5_IJNSA_ILi128EEENSA_ILi64EEESF_EEENS_12float_e5m2_tENS5_IJlSB_lEEESH_SI_NS4_8TiledMMAINS4_8MMA_AtomIJNS4_10MMA_TraitsINS4_19SM100_MMA_F8F6F4_SSEJSH_SH_fSE_SF_NS4_17integral_constantINS4_4UMMA5MajorELSP_0EEESQ_NSN_INSO_7ScaleInELSR_0EEESS_EEEEEENS4_6LayoutISC_NS5_IJNSA_ILi0EEESW_SW_EEEEENS5_IJNS4_10UnderscoreESZ_SZ_EEEEENS4_13SM90_TMA_LOADENS4_14ComposedLayoutINS4_7SwizzleILi2ELi4ELi3EEENS4_18smem_ptr_flag_bitsILi8EEENSV_INS5_IJNSA_ILi8EEESF_EEENS5_IJSF_SB_EEEEEEEvNS4_8identityES12_S1C_vS1D_EENS_8epilogue10collective18CollectiveEpilogueINS1F_23Sm100TmaWarpSpecializedILi1ELi1ELi64ELb0ELb0EEEJSG_NS5_IJNSV_ISE_SB_EENSV_ISF_SB_EEEEESH_SI_SH_SI_NS1F_6fusion15FusionCallbacksIS1J_NS1N_17LinearCombinationISH_fSH_fLNS_15FloatRoundStyleE2EEESG_S1M_JEEENS4_5SM1004TMEM4LOAD26SM100_TMEM_LOAD_32dp32b64xES12_S1C_NS4_39AutoVectorizingCopyWithAssumedAlignmentILi128EEENS4_14SM90_TMA_STOREES1C_S1Y_S1Y_EEEvvEEEEvNT_6ParamsE) ;  /* 0xffffff8002307950 */ /* 0x000fea0003c3ffff */
        .weak           $__internal_2_$__cuda_sm10x_tcgen05_guardrail_trap_unallocated_columns_being_dealloced
        .type           $__internal_2_$__cuda_sm10x_tcgen05_guardrail_trap_unallocated_columns_being_dealloced,@function
        .size           $__internal_2_$__cuda_sm10x_tcgen05_guardrail_trap_unallocated_columns_being_dealloced,(.L_x_168 - $__internal_2_$__cuda_sm10x_tcgen05_guardrail_trap_unallocated_columns_being_dealloced)
$__internal_2_$__cuda_sm10x_tcgen05_guardrail_trap_unallocated_columns_being_dealloced:
[----:B------:R-:W-:Y:S05]  /*7f40*/  BPT.TRAP 0x1 ;  /* 0x000000040000795c */ /* 0x000fea0000300000 */
[----:B------:R-:W-:-:S04]  /*7f50*/  HFMA2 R3, -RZ, RZ, 0, 0 ;  /* 0x00000000ff037431 */ /* 0x000fc800000001ff */
[----:B------:R-:W-:Y:S05]  /*7f60*/  RET.REL.NODEC R2 `(_ZN7cutlass13device_kernelINS_4gemm6kernel13GemmUniversalIN4cute5tupleIJiiiiEEENS1_10collective13CollectiveMmaINS1_35MainloopSm100TmaUmmaWarpSpecializedILi17ELi2ELi4ENS5_IJNS4_1CILi1EEESB_SB_EEEEENS5_IJNSA_ILi128EEENSA_ILi64EEESF_EEENS_12float_e5m2_tENS5_IJlSB_lEEESH_SI_NS4_8TiledMMAINS4_8MMA_AtomIJNS4_10MMA_TraitsINS4_19SM100_MMA_F8F6F4_SSEJSH_SH_fSE_SF_NS4_17integral_constantINS4_4UMMA5MajorELSP_0EEESQ_NSN_INSO_7ScaleInELSR_0EEESS_EEEEEENS4_6LayoutISC_NS5_IJNSA_ILi0EEESW_SW_EEEEENS5_IJNS4_10UnderscoreESZ_SZ_EEEEENS4_13SM90_TMA_LOADENS4_14ComposedLayoutINS4_7SwizzleILi2ELi4ELi3EEENS4_18smem_ptr_flag_bitsILi8EEENSV_INS5_IJNSA_ILi8EEESF_EEENS5_IJSF_SB_EEEEEEEvNS4_8identityES12_S1C_vS1D_EENS_8epilogue10collective18CollectiveEpilogueINS1F_23Sm100TmaWarpSpecializedILi1ELi1ELi64ELb0ELb0EEEJSG_NS5_IJNSV_ISE_SB_EENSV_ISF_SB_EEEEESH_SI_SH_SI_NS1F_6fusion15FusionCallbacksIS1J_NS1N_17LinearCombinationISH_fSH_fLNS_15FloatRoundStyleE2EEESG_S1M_JEEENS4_5SM1004TMEM4LOAD26SM100_TMEM_LOAD_32dp32b64xES12_S1C_NS4_39AutoVectorizingCopyWithAssumedAlignmentILi128EEENS4_14SM90_TMA_STOREES1C_S1Y_S1Y_EEEvvEEEEvNT_6ParamsE) ;  /* 0xffffff8002247950 */ /* 0x000fea0003c3ffff */
.L_x_167:
[----:B------:R-:W-:-:S00]  /*7f70*/  BRA `(.L_x_167) ;  /* 0xfffffffc00fc7947 */ /* 0x000fc0000383ffff */
[----:B------:R-:W-:-:S00]  /*7f80*/  NOP ;  /* 0x0000000000007918 */ /* 0x000fc00000000000 */
[----:B------:R-:W-:-:S00]  /*7f90*/  NOP ;  /* 0x0000000000007918 */ /* 0x000fc00000000000 */
[----:B------:R-:W-:-:S00]  /*7fa0*/  NOP ;  /* 0x0000000000007918 */ /* 0x000fc00000000000 */
[----:B------:R-:W-:-:S00]  /*7fb0*/  NOP ;  /* 0x0000000000007918 */ /* 0x000fc00000000000 */
[----:B------:R-:W-:-:S00]  /*7fc0*/  NOP ;  /* 0x0000000000007918 */ /* 0x000fc00000000000 */
[----:B------:R-:W-:-:S00]  /*7fd0*/  NOP ;  /* 0x0000000000007918 */ /* 0x000fc00000000000 */
[----:B------:R-:W-:-:S00]  /*7fe0*/  NOP ;  /* 0x0000000000007918 */ /* 0x000fc00000000000 */
[----:B------:R-:W-:-:S00]  /*7ff0*/  NOP ;  /* 0x0000000000007918 */ /* 0x000fc00000000000 */
.L_x_168:


//--------------------- .nv.global.init           --------------------------
	.section	.nv.global.init,"aw",@progbits
.nv.global.init:
	.type		$str$27,@object
	.size		$str$27,($str$28 - $str$27)
$str$27:
        /*0000*/ 	.byte	0x28, 0x61, 0x64, 0x64, 0x72, 0x65, 0x73, 0x73, 0x20, 0x26, 0x20, 0x6d, 0x61, 0x73, 0x6b, 0x29
        /*0010*/ 	.byte	0x20, 0x3d, 0x3d, 0x20, 0x30, 0x00
	.type		$str$28,@object
	.size		$str$28,($str$26 - $str$28)
$str$28:
        /*0016*/ 	.byte	0x2f, 0x74, 0x6d, 0x70, 0x2f, 0x63, 0x75, 0x74, 0x6c, 0x61, 0x73, 0x73, 0x5f, 0x73, 0x77, 0x65
        /*0026*/ 	.byte	0x65, 0x70, 0x5f, 0x73, 0x72, 0x63, 0x2f, 0x69, 0x6e, 0x63, 0x6c, 0x75, 0x64, 0x65, 0x2f, 0x63
        /*0036*/ 	.byte	0x75, 0x74, 0x65, 0x2f, 0x70, 0x6f, 0x69, 0x6e, 0x74, 0x65, 0x72, 0x5f, 0x66, 0x6c, 0x61, 0x67
        /*0046*/ 	.byte	0x67, 0x65, 0x64, 0x2e, 0x68, 0x70, 0x70, 0x00
	.type		$str$26,@object
	.size		$str$26,($str$25 - $str$26)
$str$26:
        /*004e*/ 	.byte	0x2f, 0x74, 0x6d, 0x70, 0x2f, 0x63, 0x75, 0x74, 0x6c, 0x61, 0x73, 0x73, 0x5f, 0x73, 0x77, 0x65
        /*005e*/ 	.byte	0x65, 0x70, 0x5f, 0x73, 0x72, 0x63, 0x2f, 0x69, 0x6e, 0x63, 0x6c, 0x75, 0x64, 0x65, 0x2f, 0x63
        /*006e*/ 	.byte	0x75, 0x74, 0x65, 0x2f, 0x61, 0x74, 0x6f, 0x6d, 0x2f, 0x63, 0x6f, 0x70, 0x79, 0x5f, 0x74, 0x72
        /*007e*/ 	.byte	0x61, 0x69, 0x74, 0x73, 0x5f, 0x73, 0x6d, 0x31, 0x30, 0x30, 0x2e, 0x68, 0x70, 0x70, 0x00
	.type		$str$25,@object
	.size		$str$25,(__unnamed_1 - $str$25)
$str$25:
        /*008d*/ 	.byte	0x28, 0x28, 0x75, 0x69, 0x6e, 0x74, 0x33, 0x32, 0x5f, 0x74, 0x28, 0x74, 0x68, 0x72, 0x65, 0x61
        /*009d*/ 	.byte	0x64, 0x49, 0x64, 0x78, 0x2e, 0x78, 0x29, 0x20, 0x2f, 0x20, 0x33, 0x32, 0x29, 0x20, 0x25, 0x20
        /*00ad*/ 	.byte	0x34, 0x29, 0x20, 0x3d, 0x3d, 0x20, 0x28, 0x28, 0x28, 0x74, 0x6d, 0x65, 0x6d, 0x5f, 0x61, 0x64
        /*00bd*/ 	.byte	0x64, 0x72, 0x20, 0x3e, 0x3e, 0x20, 0x31, 0x36, 0x29, 0x20, 0x2f, 0x20, 0x33, 0x32, 0x29, 0x20
        /*00cd*/ 	.byte	0x25, 0x20, 0x34, 0x29, 0x00
	.type		__unnamed_1,@object
	.size		__unnamed_1,(__unnamed_2 - __unnamed_1)
__unnamed_1:
        /*00d2*/ 	.byte	0x61, 0x75, 0x74, 0x6f, 0x20, 0x63, 0x75, 0x74, 0x65, 0x3a, 0x3a, 0x61, 0x73, 0x5f, 0x70, 0x6f
        /* <DEDUP_REMOVED lines=24> */
        /*0262*/ 	.byte	0x43, 0x3c, 0x38, 0x31, 0x39, 0x32, 0x3e, 0x3e, 0x3e, 0x3e, 0x5d, 0x00
	.type		__unnamed_2,@object
	.size		__unnamed_2,(.L_2 - __unnamed_2)
__unnamed_2:
        /* <DEDUP_REMOVED lines=42> */
        /*050e*/ 	.byte	0x3e, 0x3e, 0x3e, 0x3e, 0x5d, 0x00
.L_2:


//--------------------- .nv.shared._ZN7cutlass13device_kernelINS_4gemm6kernel13GemmUniversalIN4cute5tupleIJiiiiEEENS1_10collective13CollectiveMmaINS1_35MainloopSm100TmaUmmaWarpSpecializedILi17ELi2ELi4ENS5_IJNS4_1CILi1EEESB_SB_EEEEENS5_IJNSA_ILi128EEENSA_ILi64EEESF_EEENS_12float_e5m2_tENS5_IJlSB_lEEESH_SI_NS4_8TiledMMAINS4_8MMA_AtomIJNS4_10MMA_TraitsINS4_19SM100_MMA_F8F6F4_SSEJSH_SH_fSE_SF_NS4_17integral_constantINS4_4UMMA5MajorELSP_0EEESQ_NSN_INSO_7ScaleInELSR_0EEESS_EEEEEENS4_6LayoutISC_NS5_IJNSA_ILi0EEESW_SW_EEEEENS5_IJNS4_10UnderscoreESZ_SZ_EEEEENS4_13SM90_TMA_LOADENS4_14ComposedLayoutINS4_7SwizzleILi2ELi4ELi3EEENS4_18smem_ptr_flag_bitsILi8EEENSV_INS5_IJNSA_ILi8EEESF_EEENS5_IJSF_SB_EEEEEEEvNS4_8identityES12_S1C_vS1D_EENS_8epilogue10collective18CollectiveEpilogueINS1F_23Sm100TmaWarpSpecializedILi1ELi1ELi64ELb0ELb0EEEJSG_NS5_IJNSV_ISE_SB_EENSV_ISF_SB_EEEEESH_SI_SH_SI_NS1F_6fusion15FusionCallbacksIS1J_NS1N_17LinearCombinationISH_fSH_fLNS_15FloatRoundStyleE2EEESG_S1M_JEEENS4_5SM1004TMEM4LOAD26SM100_TMEM_LOAD_32dp32b64xES12_S1C_NS4_39AutoVectorizingCopyWithAssumedAlignmentILi128EEENS4_14SM90_TMA_STOREES1C_S1Y_S1Y_EEEvvEEEEvNT_6ParamsE --------------------------
	.section	.nv.shared._ZN7cutlass13device_kernelINS_4gemm6kernel13GemmUniversalIN4cute5tupleIJiiiiEEENS1_10collective13CollectiveMmaINS1_35MainloopSm100TmaUmmaWarpSpecializedILi17ELi2ELi4ENS5_IJNS4_1CILi1EEESB_SB_EEEEENS5_IJNSA_ILi128EEENSA_ILi64EEESF_EEENS_12float_e5m2_tENS5_IJlSB_lEEESH_SI_NS4_8TiledMMAINS4_8MMA_AtomIJNS4_10MMA_TraitsINS4_19SM100_MMA_F8F6F4_SSEJSH_SH_fSE_SF_NS4_17integral_constantINS4_4UMMA5MajorELSP_0EEESQ_NSN_INSO_7ScaleInELSR_0EEESS_EEEEEENS4_6LayoutISC_NS5_IJNSA_ILi0EEESW_SW_EEEEENS5_IJNS4_10UnderscoreESZ_SZ_EEEEENS4_13SM90_TMA_LOADENS4_14ComposedLayoutINS4_7SwizzleILi2ELi4ELi3EEENS4_18smem_ptr_flag_bitsILi8EEENSV_INS5_IJNSA_ILi8EEESF_EEENS5_IJSF_SB_EEEEEEEvNS4_8identityES12_S1C_vS1D_EENS_8epilogue10collective18CollectiveEpilogueINS1F_23Sm100TmaWarpSpecializedILi1ELi1ELi64ELb0ELb0EEEJSG_NS5_IJNSV_ISE_SB_EENSV_ISF_SB_EEEEESH_SI_SH_SI_NS1F_6fusion15FusionCallbacksIS1J_NS1N_17LinearCombinationISH_fSH_fLNS_15FloatRoundStyleE2EEESG_S1M_JEEENS4_5SM1004TMEM4LOAD26SM100_TMEM_LOAD_32dp32b64xES12_S1C_NS4_39AutoVectorizingCopyWithAssumedAlignmentILi128EEENS4_14SM90_TMA_STOREES1C_S1Y_S1Y_EEEvvEEEEvNT_6ParamsE,"aw",@nobits
	.sectionflags	@""
	.align	16
	.zero		1024


//--------------------- .nv.shared.reserved.0     --------------------------
	.section	.nv.shared.reserved.0,"aw",@nobits
	.weak		__nv_reservedSMEM_offset_0_alias
	.size		__nv_reservedSMEM_offset_0_alias, 0, 64
	.other		__nv_reservedSMEM_offset_0_alias,@"STO_CUDA_RESERVED_SHARED STV_DEFAULT"
__nv_reservedSMEM_offset_0_alias:
	.zero		0
.nv.shared.reserved.0:
	.zero		64
	.weak		__nv_reservedSMEM_tcgen05_partition
	.type		__nv_reservedSMEM_tcgen05_partition,@object
	.size		__nv_reservedSMEM_tcgen05_partition,(.L_0 - __nv_reservedSMEM_tcgen05_partition)
__nv_reservedSMEM_tcgen05_partition:
	.zero		32
.L_0:


//--------------------- .nv.global                --------------------------
	.section	.nv.global,"aw",@nobits
.nv.global:
	.type		_ZN40_INTERNAL_a3dea90d_4_k_cu_05171c71_280654cute1_E,@object
	.size		_ZN40_INTERNAL_a3dea90d_4_k_cu_05171c71_280654cute1_E,(_ZN40_INTERNAL_a3dea90d_4_k_cu_05171c71_280654cuda3std3__45__cpo6cbeginE - _ZN40_INTERNAL_a3dea90d_4_k_cu_05171c71_280654cute1_E)
_ZN40_INTERNAL_a3dea90d_4_k_cu_05171c71_280654cute1_E:
	.zero		1
	.type		_ZN40_INTERNAL_a3dea90d_4_k_cu_05171c71_280654cuda3std3__45__cpo6cbeginE,@object
	.size		_ZN40_INTERNAL_a3dea90d_4_k_cu_05171c71_280654cuda3std3__45__cpo6cbeginE,(_ZN40_INTERNAL_a3dea90d_4_k_cu_05171c71_280654cuda3std3__48in_placeE - _ZN40_INTERNAL_a3dea90d_4_k_cu_05171c71_280654cuda3std3__45__cpo6cbeginE)
_ZN40_INTERNAL_a3dea90d_4_k_cu_05171c71_280654cuda3std3__45__cpo6cbeginE:
	.zero		1
	.type		_ZN40_INTERNAL_a3dea90d_4_k_cu_05171c71_280654cuda3std3__48in_placeE,@object
	.size		_ZN40_INTERNAL_a3dea90d_4_k_cu_05171c71_280654cuda3std3__48in_placeE,(_ZN40_INTERNAL_a3dea90d_4_k_cu_05171c71_280654cuda3std6ranges3__45__cpo9iter_moveE - _ZN40_INTERNAL_a3dea90d_4_k_cu_05171c71_280654cuda3std3__48in_placeE)
_ZN40_INTERNAL_a3dea90d_4_k_cu_05171c71_280654cuda3std3__48in_placeE:
	.zero		1
	.type		_ZN40_INTERNAL_a3dea90d_4_k_cu_05171c71_280654cuda3std6ranges3__45__cpo9iter_moveE,@object
	.size		_ZN40_INTERNAL_a3dea90d_4_k_cu_05171c71_280654cuda3std6ranges3__45__cpo9iter_moveE,(_ZN40_INTERNAL_a3dea90d_4_k_cu_05171c71_280654cuda3std3__45__cpo5beginE - _ZN40_INTERNAL_a3dea90d_4_k_cu_05171c71_280654cuda3std6ranges3__45__cpo9iter_moveE)
_ZN40_INTERNAL_a3dea90d_4_k_cu_05171c71_280654cuda3std6ranges3__45__cpo9iter_moveE:
	.zero		1
	.type		_ZN40_INTERNAL_a3dea90d_4_k_cu_05171c71_280654cuda3std3__45__cpo5beginE,@object
	.size		_ZN40_INTERNAL_a3dea90d_4_k_cu_05171c71_280654cuda3std3__45__cpo5beginE,(_ZN40_INTERNAL_a3dea90d_4_k_cu_05171c71_280654cuda3std3__442_GLOBAL__N__a3dea90d_4_k_cu_05171c71_280656ignoreE - _ZN40_INTERNAL_a3dea90d_4_k_cu_05171c71_280654cuda3std3__45__cpo5beginE)
_ZN40_INTERNAL_a3dea90d_4_k_cu_05171c71_280654cuda3std3__45__cpo5beginE:
	.zero		1
	.type		_ZN40_INTERNAL_a3dea90d_4_k_cu_05171c71_280654cuda3std3__442_GLOBAL__N__a3dea90d_4_k_cu_05171c71_280656ignoreE,@object
	.size		_ZN40_INTERNAL_a3dea90d_4_k_cu_05171c71_280654cuda3std3__442_GLOBAL__N__a3dea90d_4_k_cu_05171c71_280656ignoreE,(_ZN40_INTERNAL_a3dea90d_4_k_cu_05171c71_280654cute7productE - _ZN40_INTERNAL_a3dea90d_4_k_cu_05171c71_280654cuda3std3__442_GLOBAL__N__a3dea90d_4_k_cu_05171c71_280656ignoreE)
_ZN40_INTERNAL_a3dea90d_4_k_cu_05171c71_280654cuda3std3__442_GLOBAL__N__a3dea90d_4_k_cu_05171c71_280656ignoreE:
	.zero		1
	.type		_ZN40_INTERNAL_a3dea90d_4_k_cu_05171c71_280654cute7productE,@object
	.size		_ZN40_INTERNAL_a3dea90d_4_k_cu_05171c71_280654cute7productE,(_ZN40_INTERNAL_a3dea90d_4_k_cu_05171c71_280654cuda3std3__45__cpo3endE - _ZN40_INTERNAL_a3dea90d_4_k_cu_05171c71_280654cute7productE)
_ZN40_INTERNAL_a3dea90d_4_k_cu_05171c71_280654cute7productE:
	.zero		1
	.type		_ZN40_INTERNAL_a3dea90d_4_k_cu_05171c71_280654cuda3std3__45__cpo3endE,@object
	.size		_ZN40_INTERNAL_a3dea90d_4_k_cu_05171c71_280654cuda3std3__45__cpo3endE,(_ZN40_INTERNAL_a3dea90d_4_k_cu_05171c71_280654cuda3std3__419piecewise_constructE - _ZN40_INTERNAL_a3dea90d_4_k_cu_05171c71_280654cuda3std3__45__cpo3endE)
_ZN40_INTERNAL_a3dea90d_4_k_cu_05171c71_280654cuda3std3__45__cpo3endE:
	.zero		1
	.type		_ZN40_INTERNAL_a3dea90d_4_k_cu_05171c71_280654cuda3std3__419piecewise_constructE,@object
	.size		_ZN40_INTERNAL_a3dea90d_4_k_cu_05171c71_280654cuda3std3__419piecewise_constructE,(_ZN40_INTERNAL_a3dea90d_4_k_cu_05171c71_280654cuda3std3__45__cpo4cendE - _ZN40_INTERNAL_a3dea90d_4_k_cu_05171c71_280654cuda3std3__419piecewise_constructE)
_ZN40_INTERNAL_a3dea90d_4_k_cu_05171c71_280654cuda3std3__419piecewise_constructE:
	.zero		1
	.type		_ZN40_INTERNAL_a3dea90d_4_k_cu_05171c71_280654cuda3std3__45__cpo4cendE,@object
	.size		_ZN40_INTERNAL_a3dea90d_4_k_cu_05171c71_280654cuda3std3__45__cpo4cendE,(_ZN40_INTERNAL_a3dea90d_4_k_cu_05171c71_280654cuda3std6ranges3__45__cpo4swapE - _ZN40_INTERNAL_a3dea90d_4_k_cu_05171c71_280654cuda3std3__45__cpo4cendE)
_ZN40_INTERNAL_a3dea90d_4_k_cu_05171c71_280654cuda3std3__45__cpo4cendE:
	.zero		1
	.type		_ZN40_INTERNAL_a3dea90d_4_k_cu_05171c71_280654cuda3std6ranges3__45__cpo4swapE,@object
	.size		_ZN40_INTERNAL_a3dea90d_4_k_cu_05171c71_280654cuda3std6ranges3__45__cpo4swapE,(.L_10 - _ZN40_INTERNAL_a3dea90d_4_k_cu_05171c71_280654cuda3std6ranges3__45__cpo4swapE)
_ZN40_INTERNAL_a3dea90d_4_k_cu_05171c71_280654cuda3std6ranges3__45__cpo4swapE:
	.zero		1
.L_10:


//--------------------- .nv.constant0._ZN7cutlass13device_kernelINS_4gemm6kernel13GemmUniversalIN4cute5tupleIJiiiiEEENS1_10collective13CollectiveMmaINS1_35MainloopSm100TmaUmmaWarpSpecializedILi17ELi2ELi4ENS5_IJNS4_1CILi1EEESB_SB_EEEEENS5_IJNSA_ILi128EEENSA_ILi64EEESF_EEENS_12float_e5m2_tENS5_IJlSB_lEEESH_SI_NS4_8TiledMMAINS4_8MMA_AtomIJNS4_10MMA_TraitsINS4_19SM100_MMA_F8F6F4_SSEJSH_SH_fSE_SF_NS4_17integral_constantINS4_4UMMA5MajorELSP_0EEESQ_NSN_INSO_7ScaleInELSR_0EEESS_EEEEEENS4_6LayoutISC_NS5_IJNSA_ILi0EEESW_SW_EEEEENS5_IJNS4_10UnderscoreESZ_SZ_EEEEENS4_13SM90_TMA_LOADENS4_14ComposedLayoutINS4_7SwizzleILi2ELi4ELi3EEENS4_18smem_ptr_flag_bitsILi8EEENSV_INS5_IJNSA_ILi8EEESF_EEENS5_IJSF_SB_EEEEEEEvNS4_8identityES12_S1C_vS1D_EENS_8epilogue10collective18CollectiveEpilogueINS1F_23Sm100TmaWarpSpecializedILi1ELi1ELi64ELb0ELb0EEEJSG_NS5_IJNSV_ISE_SB_EENSV_ISF_SB_EEEEESH_SI_SH_SI_NS1F_6fusion15FusionCallbacksIS1J_NS1N_17LinearCombinationISH_fSH_fLNS_15FloatRoundStyleE2EEESG_S1M_JEEENS4_5SM1004TMEM4LOAD26SM100_TMEM_LOAD_32dp32b64xES12_S1C_NS4_39AutoVectorizingCopyWithAssumedAlignmentILi128EEENS4_14SM90_TMA_STOREES1C_S1Y_S1Y_EEEvvEEEEvNT_6ParamsE --------------------------
	.section	.nv.constant0._ZN7cutlass13device_kernelINS_4gemm6kernel13GemmUniversalIN4cute5tupleIJiiiiEEENS1_10collective13CollectiveMmaINS1_35MainloopSm100TmaUmmaWarpSpecializedILi17ELi2ELi4ENS5_IJNS4_1CILi1EEESB_SB_EEEEENS5_IJNSA_ILi128EEENSA_ILi64EEESF_EEENS_12float_e5m2_tENS5_IJlSB_lEEESH_SI_NS4_8TiledMMAINS4_8MMA_AtomIJNS4_10MMA_TraitsINS4_19SM100_MMA_F8F6F4_SSEJSH_SH_fSE_SF_NS4_17integral_constantINS4_4UMMA5MajorELSP_0EEESQ_NSN_INSO_7ScaleInELSR_0EEESS_EEEEEENS4_6LayoutISC_NS5_IJNSA_ILi0EEESW_SW_EEEEENS5_IJNS4_10UnderscoreESZ_SZ_EEEEENS4_13SM90_TMA_LOADENS4_14ComposedLayoutINS4_7SwizzleILi2ELi4ELi3EEENS4_18smem_ptr_flag_bitsILi8EEENSV_INS5_IJNSA_ILi8EEESF_EEENS5_IJSF_SB_EEEEEEEvNS4_8identityES12_S1C_vS1D_EENS_8epilogue10collective18CollectiveEpilogueINS1F_23Sm100TmaWarpSpecializedILi1ELi1ELi64ELb0ELb0EEEJSG_NS5_IJNSV_ISE_SB_EENSV_ISF_SB_EEEEESH_SI_SH_SI_NS1F_6fusion15FusionCallbacksIS1J_NS1N_17LinearCombinationISH_fSH_fLNS_15FloatRoundStyleE2EEESG_S1M_JEEENS4_5SM1004TMEM4LOAD26SM100_TMEM_LOAD_32dp32b64xES12_S1C_NS4_39AutoVectorizingCopyWithAssumedAlignmentILi128EEENS4_14SM90_TMA_STOREES1C_S1Y_S1Y_EEEvvEEEEvNT_6ParamsE,"a",@progbits
	.sectionflags	@""
	.align	4
.nv.constant0._ZN7cutlass13device_kernelINS_4gemm6kernel13GemmUniversalIN4cute5tupleIJiiiiEEENS1_10collective13CollectiveMmaINS1_35MainloopSm100TmaUmmaWarpSpecializedILi17ELi2ELi4ENS5_IJNS4_1CILi1EEESB_SB_EEEEENS5_IJNSA_ILi128EEENSA_ILi64EEESF_EEENS_12float_e5m2_tENS5_IJlSB_lEEESH_SI_NS4_8TiledMMAINS4_8MMA_AtomIJNS4_10MMA_TraitsINS4_19SM100_MMA_F8F6F4_SSEJSH_SH_fSE_SF_NS4_17integral_constantINS4_4UMMA5MajorELSP_0EEESQ_NSN_INSO_7ScaleInELSR_0EEESS_EEEEEENS4_6LayoutISC_NS5_IJNSA_ILi0EEESW_SW_EEEEENS5_IJNS4_10UnderscoreESZ_SZ_EEEEENS4_13SM90_TMA_LOADENS4_14ComposedLayoutINS4_7SwizzleILi2ELi4ELi3EEENS4_18smem_ptr_flag_bitsILi8EEENSV_INS5_IJNSA_ILi8EEESF_EEENS5_IJSF_SB_EEEEEEEvNS4_8identityES12_S1C_vS1D_EENS_8epilogue10collective18CollectiveEpilogueINS1F_23Sm100TmaWarpSpecializedILi1ELi1ELi64ELb0ELb0EEEJSG_NS5_IJNSV_ISE_SB_EENSV_ISF_SB_EEEEESH_SI_SH_SI_NS1F_6fusion15FusionCallbacksIS1J_NS1N_17LinearCombinationISH_fSH_fLNS_15FloatRoundStyleE2EEESG_S1M_JEEENS4_5SM1004TMEM4LOAD26SM100_TMEM_LOAD_32dp32b64xES12_S1C_NS4_39AutoVectorizingCopyWithAssumedAlignmentILi128EEENS4_14SM90_TMA_STOREES1C_S1Y_S1Y_EEEvvEEEEvNT_6ParamsE:
	.zero		2944


//--------------------- SYMBOLS --------------------------

	.type		.nv.reservedSmem.offset0,@object
	.size		.nv.reservedSmem.offset0,0x4
	.type		.nv.reservedSmem.cap,@object
	.size		.nv.reservedSmem.cap,0x4
	.type		__assertfail,@function
